//
// Generated by NVIDIA NVVM Compiler
//
// Compiler Build ID: CL-36424714
// Cuda compilation tools, release 13.0, V13.0.88
// Based on NVVM 20.0.0
//

.version 9.0
.target sm_100
.address_size 64

	// .globl	_Z11kernel_1t1ePfPKfS1_i

.visible .entry _Z11kernel_1t1ePfPKfS1_i(
	.param .u64 .ptr .align 1 _Z11kernel_1t1ePfPKfS1_i_param_0,
	.param .u64 .ptr .align 1 _Z11kernel_1t1ePfPKfS1_i_param_1,
	.param .u64 .ptr .align 1 _Z11kernel_1t1ePfPKfS1_i_param_2,
	.param .u32 _Z11kernel_1t1ePfPKfS1_i_param_3
)
{
	.reg .pred 	%p<2>;
	.reg .b32 	%r<14>;
	.reg .b32 	%f<4>;
	.reg .b64 	%rd<11>;

	ld.param.u64 	%rd1, [_Z11kernel_1t1ePfPKfS1_i_param_0];
	ld.param.u64 	%rd2, [_Z11kernel_1t1ePfPKfS1_i_param_1];
	ld.param.u64 	%rd3, [_Z11kernel_1t1ePfPKfS1_i_param_2];
	ld.param.u32 	%r4, [_Z11kernel_1t1ePfPKfS1_i_param_3];
	mov.u32 	%r5, %ctaid.x;
	mov.u32 	%r6, %ntid.x;
	mov.u32 	%r7, %tid.x;
	mad.lo.s32 	%r1, %r5, %r6, %r7;
	mov.u32 	%r8, %ctaid.y;
	mov.u32 	%r9, %ntid.y;
	mov.u32 	%r10, %tid.y;
	mad.lo.s32 	%r11, %r8, %r9, %r10;
	max.s32 	%r12, %r1, %r11;
	setp.ge.s32 	%p1, %r12, %r4;
	@%p1 bra 	$L__BB0_2;
	cvta.to.global.u64 	%rd4, %rd2;
	cvta.to.global.u64 	%rd5, %rd3;
	cvta.to.global.u64 	%rd6, %rd1;
	mad.lo.s32 	%r13, %r4, %r1, %r11;
	mul.wide.s32 	%rd7, %r13, 4;
	add.s64 	%rd8, %rd4, %rd7;
	ld.global.f32 	%f1, [%rd8];
	add.s64 	%rd9, %rd5, %rd7;
	ld.global.f32 	%f2, [%rd9];
	add.f32 	%f3, %f1, %f2;
	add.s64 	%rd10, %rd6, %rd7;
	st.global.f32 	[%rd10], %f3;
$L__BB0_2:
	ret;

}
	// .globl	_Z11kernel_1t1rPfPKfS1_i
.visible .entry _Z11kernel_1t1rPfPKfS1_i(
	.param .u64 .ptr .align 1 _Z11kernel_1t1rPfPKfS1_i_param_0,
	.param .u64 .ptr .align 1 _Z11kernel_1t1rPfPKfS1_i_param_1,
	.param .u64 .ptr .align 1 _Z11kernel_1t1rPfPKfS1_i_param_2,
	.param .u32 _Z11kernel_1t1rPfPKfS1_i_param_3
)
{
	.reg .pred 	%p<12>;
	.reg .b32 	%r<37>;
	.reg .b32 	%f<88>;
	.reg .b64 	%rd<26>;

	ld.param.u64 	%rd7, [_Z11kernel_1t1rPfPKfS1_i_param_0];
	ld.param.u64 	%rd8, [_Z11kernel_1t1rPfPKfS1_i_param_1];
	ld.param.u64 	%rd9, [_Z11kernel_1t1rPfPKfS1_i_param_2];
	ld.param.u32 	%r23, [_Z11kernel_1t1rPfPKfS1_i_param_3];
	cvta.to.global.u64 	%rd1, %rd7;
	cvta.to.global.u64 	%rd2, %rd9;
	cvta.to.global.u64 	%rd3, %rd8;
	mov.u32 	%r24, %ctaid.x;
	mov.u32 	%r25, %ntid.x;
	mov.u32 	%r26, %tid.x;
	mad.lo.s32 	%r1, %r24, %r25, %r26;
	setp.ge.s32 	%p1, %r1, %r23;
	setp.lt.s32 	%p2, %r23, 1;
	or.pred  	%p3, %p1, %p2;
	@%p3 bra 	$L__BB1_13;
	mul.lo.s32 	%r2, %r23, %r1;
	and.b32  	%r3, %r23, 15;
	setp.lt.u32 	%p4, %r23, 16;
	mov.b32 	%r33, 0;
	@%p4 bra 	$L__BB1_4;
	and.b32  	%r33, %r23, 2147483632;
	neg.s32 	%r31, %r33;
	add.s64 	%rd4, %rd3, 32;
	add.s64 	%rd5, %rd2, 32;
	add.s64 	%rd6, %rd1, 32;
	mov.u32 	%r30, %r2;
$L__BB1_3:
	.pragma "nounroll";
	mul.wide.s32 	%rd10, %r30, 4;
	add.s64 	%rd11, %rd4, %rd10;
	add.s64 	%rd12, %rd5, %rd10;
	add.s64 	%rd13, %rd6, %rd10;
	ld.global.f32 	%f1, [%rd11+-32];
	ld.global.f32 	%f2, [%rd12+-32];
	add.f32 	%f3, %f1, %f2;
	st.global.f32 	[%rd13+-32], %f3;
	ld.global.f32 	%f4, [%rd11+-28];
	ld.global.f32 	%f5, [%rd12+-28];
	add.f32 	%f6, %f4, %f5;
	st.global.f32 	[%rd13+-28], %f6;
	ld.global.f32 	%f7, [%rd11+-24];
	ld.global.f32 	%f8, [%rd12+-24];
	add.f32 	%f9, %f7, %f8;
	st.global.f32 	[%rd13+-24], %f9;
	ld.global.f32 	%f10, [%rd11+-20];
	ld.global.f32 	%f11, [%rd12+-20];
	add.f32 	%f12, %f10, %f11;
	st.global.f32 	[%rd13+-20], %f12;
	ld.global.f32 	%f13, [%rd11+-16];
	ld.global.f32 	%f14, [%rd12+-16];
	add.f32 	%f15, %f13, %f14;
	st.global.f32 	[%rd13+-16], %f15;
	ld.global.f32 	%f16, [%rd11+-12];
	ld.global.f32 	%f17, [%rd12+-12];
	add.f32 	%f18, %f16, %f17;
	st.global.f32 	[%rd13+-12], %f18;
	ld.global.f32 	%f19, [%rd11+-8];
	ld.global.f32 	%f20, [%rd12+-8];
	add.f32 	%f21, %f19, %f20;
	st.global.f32 	[%rd13+-8], %f21;
	ld.global.f32 	%f22, [%rd11+-4];
	ld.global.f32 	%f23, [%rd12+-4];
	add.f32 	%f24, %f22, %f23;
	st.global.f32 	[%rd13+-4], %f24;
	ld.global.f32 	%f25, [%rd11];
	ld.global.f32 	%f26, [%rd12];
	add.f32 	%f27, %f25, %f26;
	st.global.f32 	[%rd13], %f27;
	ld.global.f32 	%f28, [%rd11+4];
	ld.global.f32 	%f29, [%rd12+4];
	add.f32 	%f30, %f28, %f29;
	st.global.f32 	[%rd13+4], %f30;
	ld.global.f32 	%f31, [%rd11+8];
	ld.global.f32 	%f32, [%rd12+8];
	add.f32 	%f33, %f31, %f32;
	st.global.f32 	[%rd13+8], %f33;
	ld.global.f32 	%f34, [%rd11+12];
	ld.global.f32 	%f35, [%rd12+12];
	add.f32 	%f36, %f34, %f35;
	st.global.f32 	[%rd13+12], %f36;
	ld.global.f32 	%f37, [%rd11+16];
	ld.global.f32 	%f38, [%rd12+16];
	add.f32 	%f39, %f37, %f38;
	st.global.f32 	[%rd13+16], %f39;
	ld.global.f32 	%f40, [%rd11+20];
	ld.global.f32 	%f41, [%rd12+20];
	add.f32 	%f42, %f40, %f41;
	st.global.f32 	[%rd13+20], %f42;
	ld.global.f32 	%f43, [%rd11+24];
	ld.global.f32 	%f44, [%rd12+24];
	add.f32 	%f45, %f43, %f44;
	st.global.f32 	[%rd13+24], %f45;
	ld.global.f32 	%f46, [%rd11+28];
	ld.global.f32 	%f47, [%rd12+28];
	add.f32 	%f48, %f46, %f47;
	st.global.f32 	[%rd13+28], %f48;
	add.s32 	%r31, %r31, 16;
	add.s32 	%r30, %r30, 16;
	setp.ne.s32 	%p5, %r31, 0;
	@%p5 bra 	$L__BB1_3;
$L__BB1_4:
	setp.eq.s32 	%p6, %r3, 0;
	@%p6 bra 	$L__BB1_13;
	and.b32  	%r11, %r23, 7;
	setp.lt.u32 	%p7, %r3, 8;
	@%p7 bra 	$L__BB1_7;
	add.s32 	%r28, %r33, %r2;
	mul.wide.s32 	%rd14, %r28, 4;
	add.s64 	%rd15, %rd3, %rd14;
	ld.global.f32 	%f49, [%rd15];
	add.s64 	%rd16, %rd2, %rd14;
	ld.global.f32 	%f50, [%rd16];
	add.f32 	%f51, %f49, %f50;
	add.s64 	%rd17, %rd1, %rd14;
	st.global.f32 	[%rd17], %f51;
	ld.global.f32 	%f52, [%rd15+4];
	ld.global.f32 	%f53, [%rd16+4];
	add.f32 	%f54, %f52, %f53;
	st.global.f32 	[%rd17+4], %f54;
	ld.global.f32 	%f55, [%rd15+8];
	ld.global.f32 	%f56, [%rd16+8];
	add.f32 	%f57, %f55, %f56;
	st.global.f32 	[%rd17+8], %f57;
	ld.global.f32 	%f58, [%rd15+12];
	ld.global.f32 	%f59, [%rd16+12];
	add.f32 	%f60, %f58, %f59;
	st.global.f32 	[%rd17+12], %f60;
	ld.global.f32 	%f61, [%rd15+16];
	ld.global.f32 	%f62, [%rd16+16];
	add.f32 	%f63, %f61, %f62;
	st.global.f32 	[%rd17+16], %f63;
	ld.global.f32 	%f64, [%rd15+20];
	ld.global.f32 	%f65, [%rd16+20];
	add.f32 	%f66, %f64, %f65;
	st.global.f32 	[%rd17+20], %f66;
	ld.global.f32 	%f67, [%rd15+24];
	ld.global.f32 	%f68, [%rd16+24];
	add.f32 	%f69, %f67, %f68;
	st.global.f32 	[%rd17+24], %f69;
	ld.global.f32 	%f70, [%rd15+28];
	ld.global.f32 	%f71, [%rd16+28];
	add.f32 	%f72, %f70, %f71;
	st.global.f32 	[%rd17+28], %f72;
	add.s32 	%r33, %r33, 8;
$L__BB1_7:
	setp.eq.s32 	%p8, %r11, 0;
	@%p8 bra 	$L__BB1_13;
	and.b32  	%r14, %r23, 3;
	setp.lt.u32 	%p9, %r11, 4;
	@%p9 bra 	$L__BB1_10;
	add.s32 	%r29, %r33, %r2;
	mul.wide.s32 	%rd18, %r29, 4;
	add.s64 	%rd19, %rd3, %rd18;
	ld.global.f32 	%f73, [%rd19];
	add.s64 	%rd20, %rd2, %rd18;
	ld.global.f32 	%f74, [%rd20];
	add.f32 	%f75, %f73, %f74;
	add.s64 	%rd21, %rd1, %rd18;
	st.global.f32 	[%rd21], %f75;
	ld.global.f32 	%f76, [%rd19+4];
	ld.global.f32 	%f77, [%rd20+4];
	add.f32 	%f78, %f76, %f77;
	st.global.f32 	[%rd21+4], %f78;
	ld.global.f32 	%f79, [%rd19+8];
	ld.global.f32 	%f80, [%rd20+8];
	add.f32 	%f81, %f79, %f80;
	st.global.f32 	[%rd21+8], %f81;
	ld.global.f32 	%f82, [%rd19+12];
	ld.global.f32 	%f83, [%rd20+12];
	add.f32 	%f84, %f82, %f83;
	st.global.f32 	[%rd21+12], %f84;
	add.s32 	%r33, %r33, 4;
$L__BB1_10:
	setp.eq.s32 	%p10, %r14, 0;
	@%p10 bra 	$L__BB1_13;
	add.s32 	%r36, %r33, %r2;
	neg.s32 	%r35, %r14;
$L__BB1_12:
	.pragma "nounroll";
	mul.wide.s32 	%rd22, %r36, 4;
	add.s64 	%rd23, %rd1, %rd22;
	add.s64 	%rd24, %rd2, %rd22;
	add.s64 	%rd25, %rd3, %rd22;
	ld.global.f32 	%f85, [%rd25];
	ld.global.f32 	%f86, [%rd24];
	add.f32 	%f87, %f85, %f86;
	st.global.f32 	[%rd23], %f87;
	add.s32 	%r36, %r36, 1;
	add.s32 	%r35, %r35, 1;
	setp.ne.s32 	%p11, %r35, 0;
	@%p11 bra 	$L__BB1_12;
$L__BB1_13:
	ret;

}
	// .globl	_Z11kernel_1t1cPfPKfS1_i
.visible .entry _Z11kernel_1t1cPfPKfS1_i(
	.param .u64 .ptr .align 1 _Z11kernel_1t1cPfPKfS1_i_param_0,
	.param .u64 .ptr .align 1 _Z11kernel_1t1cPfPKfS1_i_param_1,
	.param .u64 .ptr .align 1 _Z11kernel_1t1cPfPKfS1_i_param_2,
	.param .u32 _Z11kernel_1t1cPfPKfS1_i_param_3
)
{
	.reg .pred 	%p<12>;
	.reg .b32 	%r<38>;
	.reg .b32 	%f<88>;
	.reg .b64 	%rd<101>;

	ld.param.u64 	%rd4, [_Z11kernel_1t1cPfPKfS1_i_param_0];
	ld.param.u64 	%rd5, [_Z11kernel_1t1cPfPKfS1_i_param_1];
	ld.param.u64 	%rd6, [_Z11kernel_1t1cPfPKfS1_i_param_2];
	ld.param.u32 	%r23, [_Z11kernel_1t1cPfPKfS1_i_param_3];
	cvta.to.global.u64 	%rd1, %rd4;
	cvta.to.global.u64 	%rd2, %rd6;
	cvta.to.global.u64 	%rd3, %rd5;
	mov.u32 	%r24, %ctaid.x;
	mov.u32 	%r25, %ntid.x;
	mov.u32 	%r26, %tid.x;
	mad.lo.s32 	%r1, %r24, %r25, %r26;
	setp.ge.s32 	%p1, %r1, %r23;
	setp.lt.s32 	%p2, %r23, 1;
	or.pred  	%p3, %p1, %p2;
	@%p3 bra 	$L__BB2_13;
	add.s32 	%r28, %r23, -1;
	and.b32  	%r2, %r23, 15;
	setp.lt.u32 	%p4, %r28, 15;
	mov.b32 	%r34, 0;
	@%p4 bra 	$L__BB2_4;
	and.b32  	%r34, %r23, 2147483632;
	neg.s32 	%r32, %r34;
	shl.b32 	%r5, %r23, 4;
	mul.wide.u32 	%rd11, %r23, 4;
	mov.u32 	%r31, %r1;
$L__BB2_3:
	.pragma "nounroll";
	mul.wide.s32 	%rd7, %r31, 4;
	add.s64 	%rd8, %rd3, %rd7;
	ld.global.f32 	%f1, [%rd8];
	add.s64 	%rd9, %rd2, %rd7;
	ld.global.f32 	%f2, [%rd9];
	add.f32 	%f3, %f1, %f2;
	add.s64 	%rd10, %rd1, %rd7;
	st.global.f32 	[%rd10], %f3;
	add.s64 	%rd12, %rd8, %rd11;
	ld.global.f32 	%f4, [%rd12];
	add.s64 	%rd13, %rd9, %rd11;
	ld.global.f32 	%f5, [%rd13];
	add.f32 	%f6, %f4, %f5;
	add.s64 	%rd14, %rd10, %rd11;
	st.global.f32 	[%rd14], %f6;
	add.s64 	%rd15, %rd12, %rd11;
	ld.global.f32 	%f7, [%rd15];
	add.s64 	%rd16, %rd13, %rd11;
	ld.global.f32 	%f8, [%rd16];
	add.f32 	%f9, %f7, %f8;
	add.s64 	%rd17, %rd14, %rd11;
	st.global.f32 	[%rd17], %f9;
	add.s64 	%rd18, %rd15, %rd11;
	ld.global.f32 	%f10, [%rd18];
	add.s64 	%rd19, %rd16, %rd11;
	ld.global.f32 	%f11, [%rd19];
	add.f32 	%f12, %f10, %f11;
	add.s64 	%rd20, %rd17, %rd11;
	st.global.f32 	[%rd20], %f12;
	add.s64 	%rd21, %rd18, %rd11;
	ld.global.f32 	%f13, [%rd21];
	add.s64 	%rd22, %rd19, %rd11;
	ld.global.f32 	%f14, [%rd22];
	add.f32 	%f15, %f13, %f14;
	add.s64 	%rd23, %rd20, %rd11;
	st.global.f32 	[%rd23], %f15;
	add.s64 	%rd24, %rd21, %rd11;
	ld.global.f32 	%f16, [%rd24];
	add.s64 	%rd25, %rd22, %rd11;
	ld.global.f32 	%f17, [%rd25];
	add.f32 	%f18, %f16, %f17;
	add.s64 	%rd26, %rd23, %rd11;
	st.global.f32 	[%rd26], %f18;
	add.s64 	%rd27, %rd24, %rd11;
	ld.global.f32 	%f19, [%rd27];
	add.s64 	%rd28, %rd25, %rd11;
	ld.global.f32 	%f20, [%rd28];
	add.f32 	%f21, %f19, %f20;
	add.s64 	%rd29, %rd26, %rd11;
	st.global.f32 	[%rd29], %f21;
	add.s64 	%rd30, %rd27, %rd11;
	ld.global.f32 	%f22, [%rd30];
	add.s64 	%rd31, %rd28, %rd11;
	ld.global.f32 	%f23, [%rd31];
	add.f32 	%f24, %f22, %f23;
	add.s64 	%rd32, %rd29, %rd11;
	st.global.f32 	[%rd32], %f24;
	add.s64 	%rd33, %rd30, %rd11;
	ld.global.f32 	%f25, [%rd33];
	add.s64 	%rd34, %rd31, %rd11;
	ld.global.f32 	%f26, [%rd34];
	add.f32 	%f27, %f25, %f26;
	add.s64 	%rd35, %rd32, %rd11;
	st.global.f32 	[%rd35], %f27;
	add.s64 	%rd36, %rd33, %rd11;
	ld.global.f32 	%f28, [%rd36];
	add.s64 	%rd37, %rd34, %rd11;
	ld.global.f32 	%f29, [%rd37];
	add.f32 	%f30, %f28, %f29;
	add.s64 	%rd38, %rd35, %rd11;
	st.global.f32 	[%rd38], %f30;
	add.s64 	%rd39, %rd36, %rd11;
	ld.global.f32 	%f31, [%rd39];
	add.s64 	%rd40, %rd37, %rd11;
	ld.global.f32 	%f32, [%rd40];
	add.f32 	%f33, %f31, %f32;
	add.s64 	%rd41, %rd38, %rd11;
	st.global.f32 	[%rd41], %f33;
	add.s64 	%rd42, %rd39, %rd11;
	ld.global.f32 	%f34, [%rd42];
	add.s64 	%rd43, %rd40, %rd11;
	ld.global.f32 	%f35, [%rd43];
	add.f32 	%f36, %f34, %f35;
	add.s64 	%rd44, %rd41, %rd11;
	st.global.f32 	[%rd44], %f36;
	add.s64 	%rd45, %rd42, %rd11;
	ld.global.f32 	%f37, [%rd45];
	add.s64 	%rd46, %rd43, %rd11;
	ld.global.f32 	%f38, [%rd46];
	add.f32 	%f39, %f37, %f38;
	add.s64 	%rd47, %rd44, %rd11;
	st.global.f32 	[%rd47], %f39;
	add.s64 	%rd48, %rd45, %rd11;
	ld.global.f32 	%f40, [%rd48];
	add.s64 	%rd49, %rd46, %rd11;
	ld.global.f32 	%f41, [%rd49];
	add.f32 	%f42, %f40, %f41;
	add.s64 	%rd50, %rd47, %rd11;
	st.global.f32 	[%rd50], %f42;
	add.s64 	%rd51, %rd48, %rd11;
	ld.global.f32 	%f43, [%rd51];
	add.s64 	%rd52, %rd49, %rd11;
	ld.global.f32 	%f44, [%rd52];
	add.f32 	%f45, %f43, %f44;
	add.s64 	%rd53, %rd50, %rd11;
	st.global.f32 	[%rd53], %f45;
	add.s64 	%rd54, %rd51, %rd11;
	ld.global.f32 	%f46, [%rd54];
	add.s64 	%rd55, %rd52, %rd11;
	ld.global.f32 	%f47, [%rd55];
	add.f32 	%f48, %f46, %f47;
	add.s64 	%rd56, %rd53, %rd11;
	st.global.f32 	[%rd56], %f48;
	add.s32 	%r32, %r32, 16;
	add.s32 	%r31, %r31, %r5;
	setp.ne.s32 	%p5, %r32, 0;
	@%p5 bra 	$L__BB2_3;
$L__BB2_4:
	setp.eq.s32 	%p6, %r2, 0;
	@%p6 bra 	$L__BB2_13;
	and.b32  	%r11, %r23, 7;
	setp.lt.u32 	%p7, %r2, 8;
	@%p7 bra 	$L__BB2_7;
	mad.lo.s32 	%r29, %r34, %r23, %r1;
	mul.wide.s32 	%rd57, %r29, 4;
	add.s64 	%rd58, %rd3, %rd57;
	ld.global.f32 	%f49, [%rd58];
	add.s64 	%rd59, %rd2, %rd57;
	ld.global.f32 	%f50, [%rd59];
	add.f32 	%f51, %f49, %f50;
	add.s64 	%rd60, %rd1, %rd57;
	st.global.f32 	[%rd60], %f51;
	mul.wide.u32 	%rd61, %r23, 4;
	add.s64 	%rd62, %rd58, %rd61;
	ld.global.f32 	%f52, [%rd62];
	add.s64 	%rd63, %rd59, %rd61;
	ld.global.f32 	%f53, [%rd63];
	add.f32 	%f54, %f52, %f53;
	add.s64 	%rd64, %rd60, %rd61;
	st.global.f32 	[%rd64], %f54;
	add.s64 	%rd65, %rd62, %rd61;
	ld.global.f32 	%f55, [%rd65];
	add.s64 	%rd66, %rd63, %rd61;
	ld.global.f32 	%f56, [%rd66];
	add.f32 	%f57, %f55, %f56;
	add.s64 	%rd67, %rd64, %rd61;
	st.global.f32 	[%rd67], %f57;
	add.s64 	%rd68, %rd65, %rd61;
	ld.global.f32 	%f58, [%rd68];
	add.s64 	%rd69, %rd66, %rd61;
	ld.global.f32 	%f59, [%rd69];
	add.f32 	%f60, %f58, %f59;
	add.s64 	%rd70, %rd67, %rd61;
	st.global.f32 	[%rd70], %f60;
	add.s64 	%rd71, %rd68, %rd61;
	ld.global.f32 	%f61, [%rd71];
	add.s64 	%rd72, %rd69, %rd61;
	ld.global.f32 	%f62, [%rd72];
	add.f32 	%f63, %f61, %f62;
	add.s64 	%rd73, %rd70, %rd61;
	st.global.f32 	[%rd73], %f63;
	add.s64 	%rd74, %rd71, %rd61;
	ld.global.f32 	%f64, [%rd74];
	add.s64 	%rd75, %rd72, %rd61;
	ld.global.f32 	%f65, [%rd75];
	add.f32 	%f66, %f64, %f65;
	add.s64 	%rd76, %rd73, %rd61;
	st.global.f32 	[%rd76], %f66;
	add.s64 	%rd77, %rd74, %rd61;
	ld.global.f32 	%f67, [%rd77];
	add.s64 	%rd78, %rd75, %rd61;
	ld.global.f32 	%f68, [%rd78];
	add.f32 	%f69, %f67, %f68;
	add.s64 	%rd79, %rd76, %rd61;
	st.global.f32 	[%rd79], %f69;
	add.s64 	%rd80, %rd77, %rd61;
	ld.global.f32 	%f70, [%rd80];
	add.s64 	%rd81, %rd78, %rd61;
	ld.global.f32 	%f71, [%rd81];
	add.f32 	%f72, %f70, %f71;
	add.s64 	%rd82, %rd79, %rd61;
	st.global.f32 	[%rd82], %f72;
	add.s32 	%r34, %r34, 8;
$L__BB2_7:
	setp.eq.s32 	%p8, %r11, 0;
	@%p8 bra 	$L__BB2_13;
	and.b32  	%r14, %r23, 3;
	setp.lt.u32 	%p9, %r11, 4;
	@%p9 bra 	$L__BB2_10;
	mad.lo.s32 	%r30, %r34, %r23, %r1;
	mul.wide.s32 	%rd83, %r30, 4;
	add.s64 	%rd84, %rd3, %rd83;
	ld.global.f32 	%f73, [%rd84];
	add.s64 	%rd85, %rd2, %rd83;
	ld.global.f32 	%f74, [%rd85];
	add.f32 	%f75, %f73, %f74;
	add.s64 	%rd86, %rd1, %rd83;
	st.global.f32 	[%rd86], %f75;
	mul.wide.u32 	%rd87, %r23, 4;
	add.s64 	%rd88, %rd84, %rd87;
	ld.global.f32 	%f76, [%rd88];
	add.s64 	%rd89, %rd85, %rd87;
	ld.global.f32 	%f77, [%rd89];
	add.f32 	%f78, %f76, %f77;
	add.s64 	%rd90, %rd86, %rd87;
	st.global.f32 	[%rd90], %f78;
	add.s64 	%rd91, %rd88, %rd87;
	ld.global.f32 	%f79, [%rd91];
	add.s64 	%rd92, %rd89, %rd87;
	ld.global.f32 	%f80, [%rd92];
	add.f32 	%f81, %f79, %f80;
	add.s64 	%rd93, %rd90, %rd87;
	st.global.f32 	[%rd93], %f81;
	add.s64 	%rd94, %rd91, %rd87;
	ld.global.f32 	%f82, [%rd94];
	add.s64 	%rd95, %rd92, %rd87;
	ld.global.f32 	%f83, [%rd95];
	add.f32 	%f84, %f82, %f83;
	add.s64 	%rd96, %rd93, %rd87;
	st.global.f32 	[%rd96], %f84;
	add.s32 	%r34, %r34, 4;
$L__BB2_10:
	setp.eq.s32 	%p10, %r14, 0;
	@%p10 bra 	$L__BB2_13;
	mad.lo.s32 	%r37, %r34, %r23, %r1;
	neg.s32 	%r36, %r14;
$L__BB2_12:
	.pragma "nounroll";
	mul.wide.s32 	%rd97, %r37, 4;
	add.s64 	%rd98, %rd1, %rd97;
	add.s64 	%rd99, %rd2, %rd97;
	add.s64 	%rd100, %rd3, %rd97;
	ld.global.f32 	%f85, [%rd100];
	ld.global.f32 	%f86, [%rd99];
	add.f32 	%f87, %f85, %f86;
	st.global.f32 	[%rd98], %f87;
	add.s32 	%r37, %r37, %r23;
	add.s32 	%r36, %r36, 1;
	setp.ne.s32 	%p11, %r36, 0;
	@%p11 bra 	$L__BB2_12;
$L__BB2_13:
	ret;

}


// ===== COMPILED SASS (sm_100) =====

	.target	sm_100

	.elftype	@"ET_EXEC"


//--------------------- .note.nv.tkinfo           --------------------------
	.section	.note.nv.tkinfo,"",@"SHT_NOTE"
	.sectionflags	@"SHF_NOTE_NV_TKINFO"
	.tkinfo
        /*0018*/ 	.word	0x00000002
        /*0030*/ 	.string	""
        /*0030*/ 	.string	"ptxas"
        /*0030*/ 	.string	"Cuda compilation tools, release 13.0, V13.0.88"
        /*0030*/ 	.string	"Build cuda_13.0.r13.0/compiler.36424714_0"
        /*0030*/ 	.string	"-arch sm_100 -m 64 "



//--------------------- .note.nv.cuinfo           --------------------------
	.section	.note.nv.cuinfo,"",@"SHT_NOTE"
	.sectionflags	@"SHF_NOTE_NV_CUINFO"
        /*0018*/ 	.short	0x0002
        /*001a*/ 	.short	0x0064
        /*001c*/ 	.short	0x0082
	.zero		2


//--------------------- .nv.info                  --------------------------
	.section	.nv.info,"",@"SHT_CUDA_INFO"
	.align	4


	//----- nvinfo : EIATTR_REGCOUNT
	.align		4
        /*0000*/ 	.byte	0x04, 0x2f
        /*0002*/ 	.short	(.L_1 - .L_0)
	.align		4
.L_0:
        /*0004*/ 	.word	index@(_Z11kernel_1t1ePfPKfS1_i)
        /*0008*/ 	.word	0x0000000c


	//----- nvinfo : EIATTR_FRAME_SIZE
	.align		4
.L_1:
        /*000c*/ 	.byte	0x04, 0x11
        /*000e*/ 	.short	(.L_3 - .L_2)
	.align		4
.L_2:
        /*0010*/ 	.word	index@(_Z11kernel_1t1ePfPKfS1_i)
        /*0014*/ 	.word	0x00000000


	//----- nvinfo : EIATTR_REGCOUNT
	.align		4
.L_3:
        /*0018*/ 	.byte	0x04, 0x2f
        /*001a*/ 	.short	(.L_5 - .L_4)
	.align		4
.L_4:
        /*001c*/ 	.word	index@(_Z11kernel_1t1rPfPKfS1_i)
        /*0020*/ 	.word	0x00000016


	//----- nvinfo : EIATTR_FRAME_SIZE
	.align		4
.L_5:
        /*0024*/ 	.byte	0x04, 0x11
        /*0026*/ 	.short	(.L_7 - .L_6)
	.align		4
.L_6:
        /*0028*/ 	.word	index@(_Z11kernel_1t1rPfPKfS1_i)
        /*002c*/ 	.word	0x00000000


	//----- nvinfo : EIATTR_REGCOUNT
	.align		4
.L_7:
        /*0030*/ 	.byte	0x04, 0x2f
        /*0032*/ 	.short	(.L_9 - .L_8)
	.align		4
.L_8:
        /*0034*/ 	.word	index@(_Z11kernel_1t1cPfPKfS1_i)
        /*0038*/ 	.word	0x0000001c


	//----- nvinfo : EIATTR_FRAME_SIZE
	.align		4
.L_9:
        /*003c*/ 	.byte	0x04, 0x11
        /*003e*/ 	.short	(.L_11 - .L_10)
	.align		4
.L_10:
        /*0040*/ 	.word	index@(_Z11kernel_1t1cPfPKfS1_i)
        /*0044*/ 	.word	0x00000000


	//----- nvinfo : EIATTR_MIN_STACK_SIZE
	.align		4
.L_11:
        /*0048*/ 	.byte	0x04, 0x12
        /*004a*/ 	.short	(.L_13 - .L_12)
	.align		4
.L_12:
        /*004c*/ 	.word	index@(_Z11kernel_1t1cPfPKfS1_i)
        /*0050*/ 	.word	0x00000000


	//----- nvinfo : EIATTR_MIN_STACK_SIZE
	.align		4
.L_13:
        /*0054*/ 	.byte	0x04, 0x12
        /*0056*/ 	.short	(.L_15 - .L_14)
	.align		4
.L_14:
        /*0058*/ 	.word	index@(_Z11kernel_1t1rPfPKfS1_i)
        /*005c*/ 	.word	0x00000000


	//----- nvinfo : EIATTR_MIN_STACK_SIZE
	.align		4
.L_15:
        /*0060*/ 	.byte	0x04, 0x12
        /*0062*/ 	.short	(.L_17 - .L_16)
	.align		4
.L_16:
        /*0064*/ 	.word	index@(_Z11kernel_1t1ePfPKfS1_i)
        /*0068*/ 	.word	0x00000000
.L_17:


//--------------------- .nv.compat                --------------------------
	.section	.nv.compat,"",@"SHT_CUDA_COMPAT_INFO"
	.align	4
        /*0000*/ 	.byte	0x02, 0x09, 0x00, 0x00, 0x02, 0x02, 0x01, 0x00, 0x02, 0x05, 0x05, 0x00, 0x03, 0x07, 0x01, 0x01
        /*0010*/ 	.byte	0x02, 0x03, 0x00, 0x00, 0x02, 0x06, 0x01, 0x00, 0x04, 0x0b, 0x08, 0x00, 0x09, 0x00, 0x00, 0x00
        /*0020*/ 	.byte	0x00, 0x00, 0x00, 0x00


//--------------------- .nv.info._Z11kernel_1t1cPfPKfS1_i --------------------------
	.section	.nv.info._Z11kernel_1t1cPfPKfS1_i,"",@"SHT_CUDA_INFO"
	.sectionflags	@""
	.align	4


	//----- nvinfo : EIATTR_CUDA_API_VERSION
	.align		4
        /*0000*/ 	.byte	0x04, 0x37
        /*0002*/ 	.short	(.L_19 - .L_18)
.L_18:
        /*0004*/ 	.word	0x00000082


	//----- nvinfo : EIATTR_KPARAM_INFO
	.align		4
.L_19:
        /*0008*/ 	.byte	0x04, 0x17
        /*000a*/ 	.short	(.L_21 - .L_20)
.L_20:
        /*000c*/ 	.word	0x00000000
        /*0010*/ 	.short	0x0003
        /*0012*/ 	.short	0x0018
        /*0014*/ 	.byte	0x00, 0xf0, 0x11, 0x00


	//----- nvinfo : EIATTR_KPARAM_INFO
	.align		4
.L_21:
        /*0018*/ 	.byte	0x04, 0x17
        /*001a*/ 	.short	(.L_23 - .L_22)
.L_22:
        /*001c*/ 	.word	0x00000000
        /*0020*/ 	.short	0x0002
        /*0022*/ 	.short	0x0010
        /*0024*/ 	.byte	0x00, 0xf5, 0x21, 0x00


	//----- nvinfo : EIATTR_KPARAM_INFO
	.align		4
.L_23:
        /*0028*/ 	.byte	0x04, 0x17
        /*002a*/ 	.short	(.L_25 - .L_24)
.L_24:
        /*002c*/ 	.word	0x00000000
        /*0030*/ 	.short	0x0001
        /*0032*/ 	.short	0x0008
        /*0034*/ 	.byte	0x00, 0xf5, 0x21, 0x00


	//----- nvinfo : EIATTR_KPARAM_INFO
	.align		4
.L_25:
        /*0038*/ 	.byte	0x04, 0x17
        /*003a*/ 	.short	(.L_27 - .L_26)
.L_26:
        /*003c*/ 	.word	0x00000000
        /*0040*/ 	.short	0x0000
        /*0042*/ 	.short	0x0000
        /*0044*/ 	.byte	0x00, 0xf5, 0x21, 0x00


	//----- nvinfo : EIATTR_SPARSE_MMA_MASK
	.align		4
.L_27:
        /*0048*/ 	.byte	0x03, 0x50
        /*004a*/ 	.short	0x0000


	//----- nvinfo : EIATTR_MAXREG_COUNT
	.align		4
        /*004c*/ 	.byte	0x03, 0x1b
        /*004e*/ 	.short	0x00ff


	//----- nvinfo : EIATTR_MERCURY_ISA_VERSION
	.align		4
        /*0050*/ 	.byte	0x03, 0x5f
        /*0052*/ 	.short	0x0101


	//----- nvinfo : EIATTR_VRC_CTA_INIT_COUNT
	.align		4
        /*0054*/ 	.byte	0x02, 0x4a
	.zero		1
	.zero		1


	//----- nvinfo : EIATTR_EXIT_INSTR_OFFSETS
	.align		4
        /*0058*/ 	.byte	0x04, 0x1c
        /*005a*/ 	.short	(.L_29 - .L_28)


	//   ....[0]....
.L_28:
        /*005c*/ 	.word	0x00000080


	//   ....[1]....
        /*0060*/ 	.word	0x000008a0


	//   ....[2]....
        /*0064*/ 	.word	0x00000cc0


	//   ....[3]....
        /*0068*/ 	.word	0x00000f20


	//   ....[4]....
        /*006c*/ 	.word	0x00001030


	//----- nvinfo : EIATTR_CBANK_PARAM_SIZE
	.align		4
.L_29:
        /*0070*/ 	.byte	0x03, 0x19
        /*0072*/ 	.short	0x001c


	//----- nvinfo : EIATTR_PARAM_CBANK
	.align		4
        /*0074*/ 	.byte	0x04, 0x0a
        /*0076*/ 	.short	(.L_31 - .L_30)
	.align		4
.L_30:
        /*0078*/ 	.word	index@(.nv.constant0._Z11kernel_1t1cPfPKfS1_i)
        /*007c*/ 	.short	0x0380
        /*007e*/ 	.short	0x001c


	//----- nvinfo : EIATTR_SW_WAR
	.align		4
.L_31:
        /*0080*/ 	.byte	0x04, 0x36
        /*0082*/ 	.short	(.L_33 - .L_32)
.L_32:
        /*0084*/ 	.word	0x00000008
.L_33:


//--------------------- .nv.info._Z11kernel_1t1rPfPKfS1_i --------------------------
	.section	.nv.info._Z11kernel_1t1rPfPKfS1_i,"",@"SHT_CUDA_INFO"
	.sectionflags	@""
	.align	4


	//----- nvinfo : EIATTR_CUDA_API_VERSION
	.align		4
        /*0000*/ 	.byte	0x04, 0x37
        /*0002*/ 	.short	(.L_35 - .L_34)
.L_34:
        /*0004*/ 	.word	0x00000082


	//----- nvinfo : EIATTR_KPARAM_INFO
	.align		4
.L_35:
        /*0008*/ 	.byte	0x04, 0x17
        /*000a*/ 	.short	(.L_37 - .L_36)
.L_36:
        /*000c*/ 	.word	0x00000000
        /*0010*/ 	.short	0x0003
        /*0012*/ 	.short	0x0018
        /*0014*/ 	.byte	0x00, 0xf0, 0x11, 0x00


	//----- nvinfo : EIATTR_KPARAM_INFO
	.align		4
.L_37:
        /*0018*/ 	.byte	0x04, 0x17
        /*001a*/ 	.short	(.L_39 - .L_38)
.L_38:
        /*001c*/ 	.word	0x00000000
        /*0020*/ 	.short	0x0002
        /*0022*/ 	.short	0x0010
        /*0024*/ 	.byte	0x00, 0xf5, 0x21, 0x00


	//----- nvinfo : EIATTR_KPARAM_INFO
	.align		4
.L_39:
        /*0028*/ 	.byte	0x04, 0x17
        /*002a*/ 	.short	(.L_41 - .L_40)
.L_40:
        /*002c*/ 	.word	0x00000000
        /*0030*/ 	.short	0x0001
        /*0032*/ 	.short	0x0008
        /*0034*/ 	.byte	0x00, 0xf5, 0x21, 0x00


	//----- nvinfo : EIATTR_KPARAM_INFO
	.align		4
.L_41:
        /*0038*/ 	.byte	0x04, 0x17
        /*003a*/ 	.short	(.L_43 - .L_42)
.L_42:
        /*003c*/ 	.word	0x00000000
        /*0040*/ 	.short	0x0000
        /*0042*/ 	.short	0x0000
        /*0044*/ 	.byte	0x00, 0xf5, 0x21, 0x00


	//----- nvinfo : EIATTR_SPARSE_MMA_MASK
	.align		4
.L_43:
        /*0048*/ 	.byte	0x03, 0x50
        /*004a*/ 	.short	0x0000


	//----- nvinfo : EIATTR_MAXREG_COUNT
	.align		4
        /*004c*/ 	.byte	0x03, 0x1b
        /*004e*/ 	.short	0x00ff


	//----- nvinfo : EIATTR_MERCURY_ISA_VERSION
	.align		4
        /*0050*/ 	.byte	0x03, 0x5f
        /*0052*/ 	.short	0x0101


	//----- nvinfo : EIATTR_VRC_CTA_INIT_COUNT
	.align		4
        /*0054*/ 	.byte	0x02, 0x4a
	.zero		1
	.zero		1


	//----- nvinfo : EIATTR_EXIT_INSTR_OFFSETS
	.align		4
        /*0058*/ 	.byte	0x04, 0x1c
        /*005a*/ 	.short	(.L_45 - .L_44)


	//   ....[0]....
.L_44:
        /*005c*/ 	.word	0x00000080


	//   ....[1]....
        /*0060*/ 	.word	0x00000680


	//   ....[2]....
        /*0064*/ 	.word	0x00000950


	//   ....[3]....
        /*0068*/ 	.word	0x00000b20


	//   ....[4]....
        /*006c*/ 	.word	0x00000c30


	//----- nvinfo : EIATTR_CBANK_PARAM_SIZE
	.align		4
.L_45:
        /*0070*/ 	.byte	0x03, 0x19
        /*0072*/ 	.short	0x001c


	//----- nvinfo : EIATTR_PARAM_CBANK
	.align		4
        /*0074*/ 	.byte	0x04, 0x0a
        /*0076*/ 	.short	(.L_47 - .L_46)
	.align		4
.L_46:
        /*0078*/ 	.word	index@(.nv.constant0._Z11kernel_1t1rPfPKfS1_i)
        /*007c*/ 	.short	0x0380
        /*007e*/ 	.short	0x001c


	//----- nvinfo : EIATTR_SW_WAR
	.align		4
.L_47:
        /*0080*/ 	.byte	0x04, 0x36
        /*0082*/ 	.short	(.L_49 - .L_48)
.L_48:
        /*0084*/ 	.word	0x00000008
.L_49:


//--------------------- .nv.info._Z11kernel_1t1ePfPKfS1_i --------------------------
	.section	.nv.info._Z11kernel_1t1ePfPKfS1_i,"",@"SHT_CUDA_INFO"
	.sectionflags	@""
	.align	4


	//----- nvinfo : EIATTR_CUDA_API_VERSION
	.align		4
        /*0000*/ 	.byte	0x04, 0x37
        /*0002*/ 	.short	(.L_51 - .L_50)
.L_50:
        /*0004*/ 	.word	0x00000082


	//----- nvinfo : EIATTR_KPARAM_INFO
	.align		4
.L_51:
        /*0008*/ 	.byte	0x04, 0x17
        /*000a*/ 	.short	(.L_53 - .L_52)
.L_52:
        /*000c*/ 	.word	0x00000000
        /*0010*/ 	.short	0x0003
        /*0012*/ 	.short	0x0018
        /*0014*/ 	.byte	0x00, 0xf0, 0x11, 0x00


	//----- nvinfo : EIATTR_KPARAM_INFO
	.align		4
.L_53:
        /*0018*/ 	.byte	0x04, 0x17
        /*001a*/ 	.short	(.L_55 - .L_54)
.L_54:
        /*001c*/ 	.word	0x00000000
        /*0020*/ 	.short	0x0002
        /*0022*/ 	.short	0x0010
        /*0024*/ 	.byte	0x00, 0xf5, 0x21, 0x00


	//----- nvinfo : EIATTR_KPARAM_INFO
	.align		4
.L_55:
        /*0028*/ 	.byte	0x04, 0x17
        /*002a*/ 	.short	(.L_57 - .L_56)
.L_56:
        /*002c*/ 	.word	0x00000000
        /*0030*/ 	.short	0x0001
        /*0032*/ 	.short	0x0008
        /*0034*/ 	.byte	0x00, 0xf5, 0x21, 0x00


	//----- nvinfo : EIATTR_KPARAM_INFO
	.align		4
.L_57:
        /*0038*/ 	.byte	0x04, 0x17
        /*003a*/ 	.short	(.L_59 - .L_58)
.L_58:
        /*003c*/ 	.word	0x00000000
        /*0040*/ 	.short	0x0000
        /*0042*/ 	.short	0x0000
        /*0044*/ 	.byte	0x00, 0xf5, 0x21, 0x00


	//----- nvinfo : EIATTR_SPARSE_MMA_MASK
	.align		4
.L_59:
        /*0048*/ 	.byte	0x03, 0x50
        /*004a*/ 	.short	0x0000


	//----- nvinfo : EIATTR_MAXREG_COUNT
	.align		4
        /*004c*/ 	.byte	0x03, 0x1b
        /*004e*/ 	.short	0x00ff


	//----- nvinfo : EIATTR_MERCURY_ISA_VERSION
	.align		4
        /*0050*/ 	.byte	0x03, 0x5f
        /*0052*/ 	.short	0x0101


	//----- nvinfo : EIATTR_VRC_CTA_INIT_COUNT
	.align		4
        /*0054*/ 	.byte	0x02, 0x4a
	.zero		1
	.zero		1


	//----- nvinfo : EIATTR_EXIT_INSTR_OFFSETS
	.align		4
        /*0058*/ 	.byte	0x04, 0x1c
        /*005a*/ 	.short	(.L_61 - .L_60)


	//   ....[0]....
.L_60:
        /*005c*/ 	.word	0x000000c0


	//   ....[1]....
        /*0060*/ 	.word	0x00000190


	//----- nvinfo : EIATTR_CBANK_PARAM_SIZE
	.align		4
.L_61:
        /*0064*/ 	.byte	0x03, 0x19
        /*0066*/ 	.short	0x001c


	//----- nvinfo : EIATTR_PARAM_CBANK
	.align		4
        /*0068*/ 	.byte	0x04, 0x0a
        /*006a*/ 	.short	(.L_63 - .L_62)
	.align		4
.L_62:
        /*006c*/ 	.word	index@(.nv.constant0._Z11kernel_1t1ePfPKfS1_i)
        /*0070*/ 	.short	0x0380
        /*0072*/ 	.short	0x001c


	//----- nvinfo : EIATTR_SW_WAR
	.align		4
.L_63:
        /*0074*/ 	.byte	0x04, 0x36
        /*0076*/ 	.short	(.L_65 - .L_64)
.L_64:
        /*0078*/ 	.word	0x00000008
.L_65:


//--------------------- .nv.callgraph             --------------------------
	.section	.nv.callgraph,"",@"SHT_CUDA_CALLGRAPH"
	.align	4
	.sectionentsize	8
	.align		4
        /*0000*/ 	.word	0x00000000
	.align		4
        /*0004*/ 	.word	0xffffffff
	.align		4
        /*0008*/ 	.word	0x00000000
	.align		4
        /*000c*/ 	.word	0xfffffffe
	.align		4
        /*0010*/ 	.word	0x00000000
	.align		4
        /*0014*/ 	.word	0xfffffffd
	.align		4
        /*0018*/ 	.word	0x00000000
	.align		4
        /*001c*/ 	.word	0xfffffffc


//--------------------- .text._Z11kernel_1t1cPfPKfS1_i --------------------------
	.section	.text._Z11kernel_1t1cPfPKfS1_i,"ax",@progbits
	.align	128
        .global         _Z11kernel_1t1cPfPKfS1_i
        .type           _Z11kernel_1t1cPfPKfS1_i,@function
        .size           _Z11kernel_1t1cPfPKfS1_i,(.L_x_13 - _Z11kernel_1t1cPfPKfS1_i)
        .other          _Z11kernel_1t1cPfPKfS1_i,@"STO_CUDA_ENTRY STV_DEFAULT"
_Z11kernel_1t1cPfPKfS1_i:
.text._Z11kernel_1t1cPfPKfS1_i:
[----:B------:R-:W-:Y:S01]  /*0000*/  LDC R1, c[0x0][0x37c] ;  /* 0x0000df00ff017b82 */ /* 0x000fe20000000800 */
[----:B------:R-:W0:Y:S07]  /*0010*/  S2R R2, SR_TID.X ;  /* 0x0000000000027919 */ /* 0x000e2e0000002100 */
[----:B------:R-:W0:Y:S08]  /*0020*/  S2UR UR4, SR_CTAID.X ;  /* 0x00000000000479c3 */ /* 0x000e300000002500 */
[----:B------:R-:W0:Y:S08]  /*0030*/  LDC R3, c[0x0][0x360] ;  /* 0x0000d800ff037b82 */ /* 0x000e300000000800 */
[----:B------:R-:W1:Y:S01]  /*0040*/  LDC R0, c[0x0][0x398] ;  /* 0x0000e600ff007b82 */ /* 0x000e620000000800 */
[----:B0-----:R-:W-:Y:S01]  /*0050*/  IMAD R3, R3, UR4, R2 ;  /* 0x0000000403037c24 */ /* 0x001fe2000f8e0202 */
[----:B-1----:R-:W-:-:S04]  /*0060*/  ISETP.GE.AND P0, PT, R0, 0x1, PT ;  /* 0x000000010000780c */ /* 0x002fc80003f06270 */
[----:B------:R-:W-:-:S13]  /*0070*/  ISETP.GE.OR P0, PT, R3, R0, !P0 ;  /* 0x000000000300720c */ /* 0x000fda0004706670 */
[----:B------:R-:W-:Y:S05]  /*0080*/  @P0 EXIT ;  /* 0x000000000000094d */ /* 0x000fea0003800000 */
[C---:B------:R-:W-:Y:S01]  /*0090*/  IADD3 R2, PT, PT, R0.reuse, -0x1, RZ ;  /* 0xffffffff00027810 */ /* 0x040fe20007ffe0ff */
[----:B------:R-:W0:Y:S01]  /*00a0*/  LDCU.64 UR4, c[0x0][0x358] ;  /* 0x00006b00ff0477ac */ /* 0x000e220008000a00 */
[----:B------:R-:W-:Y:S02]  /*00b0*/  LOP3.LUT R20, R0, 0xf, RZ, 0xc0, !PT ;  /* 0x0000000f00147812 */ /* 0x000fe400078ec0ff */
[----:B------:R-:W-:Y:S01]  /*00c0*/  ISETP.GE.U32.AND P1, PT, R2, 0xf, PT ;  /* 0x0000000f0200780c */ /* 0x000fe20003f26070 */
[----:B------:R-:W-:Y:S01]  /*00d0*/  HFMA2 R2, -RZ, RZ, 0, 0 ;  /* 0x00000000ff027431 */ /* 0x000fe200000001ff */
[----:B------:R-:W-:-:S11]  /*00e0*/  ISETP.NE.AND P0, PT, R20, RZ, PT ;  /* 0x000000ff1400720c */ /* 0x000fd60003f05270 */
[----:B------:R-:W-:Y:S05]  /*00f0*/  @!P1 BRA `(.L_x_0) ;  /* 0x0000000400e89947 */ /* 0x000fea0003800000 */
[----:B------:R-:W-:Y:S02]  /*0100*/  LOP3.LUT R2, R0, 0x7ffffff0, RZ, 0xc0, !PT ;  /* 0x7ffffff000027812 */ /* 0x000fe400078ec0ff */
[----:B------:R-:W-:Y:S02]  /*0110*/  MOV R5, R3 ;  /* 0x0000000300057202 */ /* 0x000fe40000000f00 */
[----:B------:R-:W-:-:S07]  /*0120*/  IADD3 R4, PT, PT, -R2, RZ, RZ ;  /* 0x000000ff02047210 */ /* 0x000fce0007ffe1ff */
.L_x_1:
[----:B---3--:R-:W1:Y:S08]  /*0130*/  LDC.64 R14, c[0x0][0x388] ;  /* 0x0000e200ff0e7b82 */ /* 0x008e700000000a00 */
[----:B------:R-:W2:Y:S08]  /*0140*/  LDC.64 R16, c[0x0][0x390] ;  /* 0x0000e400ff107b82 */ /* 0x000eb00000000a00 */
[----:B------:R-:W3:Y:S01]  /*0150*/  LDC.64 R6, c[0x0][0x380] ;  /* 0x0000e000ff067b82 */ /* 0x000ee20000000a00 */
[----:B-1----:R-:W-:-:S05]  /*0160*/  IMAD.WIDE R14, R5, 0x4, R14 ;  /* 0x00000004050e7825 */ /* 0x002fca00078e020e */
[----:B0-----:R-:W4:Y:S01]  /*0170*/  LDG.E R8, desc[UR4][R14.64] ;  /* 0x000000040e087981 */ /* 0x001f22000c1e1900 */
[----:B--2---:R-:W-:-:S05]  /*0180*/  IMAD.WIDE R16, R5, 0x4, R16 ;  /* 0x0000000405107825 */ /* 0x004fca00078e0210 */
[----:B------:R-:W4:Y:S01]  /*0190*/  LDG.E R9, desc[UR4][R16.64] ;  /* 0x0000000410097981 */ /* 0x000f22000c1e1900 */
[----:B------:R-:W-:-:S04]  /*01a0*/  IMAD.WIDE.U32 R10, R0, 0x4, R14 ;  /* 0x00000004000a7825 */ /* 0x000fc800078e000e */
[----:B---3--:R-:W-:-:S04]  /*01b0*/  IMAD.WIDE R6, R5, 0x4, R6 ;  /* 0x0000000405067825 */ /* 0x008fc800078e0206 */
[----:B----4-:R-:W-:Y:S01]  /*01c0*/  FADD R21, R8, R9 ;  /* 0x0000000908157221 */ /* 0x010fe20000000000 */
[----:B------:R-:W-:-:S04]  /*01d0*/  IMAD.WIDE.U32 R8, R0, 0x4, R16 ;  /* 0x0000000400087825 */ /* 0x000fc800078e0010 */
[----:B------:R0:W-:Y:S04]  /*01e0*/  STG.E desc[UR4][R6.64], R21 ;  /* 0x0000001506007986 */ /* 0x0001e8000c101904 */
[----:B------:R-:W2:Y:S04]  /*01f0*/  LDG.E R18, desc[UR4][R10.64] ;  /* 0x000000040a127981 */ /* 0x000ea8000c1e1900 */
[----:B------:R-:W2:Y:S01]  /*0200*/  LDG.E R19, desc[UR4][R8.64] ;  /* 0x0000000408137981 */ /* 0x000ea2000c1e1900 */
[----:B------:R-:W-:-:S04]  /*0210*/  IMAD.WIDE.U32 R12, R0, 0x4, R6 ;  /* 0x00000004000c7825 */ /* 0x000fc800078e0006 */
[----:B------:R-:W-:-:S04]  /*0220*/  IMAD.WIDE.U32 R16, R0, 0x4, R10 ;  /* 0x0000000400107825 */ /* 0x000fc800078e000a */
[----:B------:R-:W-:-:S04]  /*0230*/  IMAD.WIDE.U32 R14, R0, 0x4, R8 ;  /* 0x00000004000e7825 */ /* 0x000fc800078e0008 */
[----:B--2---:R-:W-:-:S05]  /*0240*/  FADD R23, R18, R19 ;  /* 0x0000001312177221 */ /* 0x004fca0000000000 */
[----:B------:R1:W-:Y:S04]  /*0250*/  STG.E desc[UR4][R12.64], R23 ;  /* 0x000000170c007986 */ /* 0x0003e8000c101904 */
[----:B------:R-:W2:Y:S04]  /*0260*/  LDG.E R22, desc[UR4][R16.64] ;  /* 0x0000000410167981 */ /* 0x000ea8000c1e1900 */
[----:B------:R-:W2:Y:S01]  /*0270*/  LDG.E R25, desc[UR4][R14.64] ;  /* 0x000000040e197981 */ /* 0x000ea2000c1e1900 */
[----:B------:R-:W-:-:S04]  /*0280*/  IMAD.WIDE.U32 R18, R0, 0x4, R12 ;  /* 0x0000000400127825 */ /* 0x000fc800078e000c */
[----:B------:R-:W-:-:S04]  /*0290*/  IMAD.WIDE.U32 R10, R0, 0x4, R16 ;  /* 0x00000004000a7825 */ /* 0x000fc800078e0010 */
[----:B0-----:R-:W-:-:S04]  /*02a0*/  IMAD.WIDE.U32 R6, R0, 0x4, R14 ;  /* 0x0000000400067825 */ /* 0x001fc800078e000e */
[----:B--2---:R-:W-:-:S05]  /*02b0*/  FADD R25, R22, R25 ;  /* 0x0000001916197221 */ /* 0x004fca0000000000 */
[----:B------:R0:W-:Y:S04]  /*02c0*/  STG.E desc[UR4][R18.64], R25 ;  /* 0x0000001912007986 */ /* 0x0001e8000c101904 */
[----:B------:R-:W2:Y:S04]  /*02d0*/  LDG.E R21, desc[UR4][R10.64] ;  /* 0x000000040a157981 */ /* 0x000ea8000c1e1900 */
[----:B------:R-:W2:Y:S01]  /*02e0*/  LDG.E R22, desc[UR4][R6.64] ;  /* 0x0000000406167981 */ /* 0x000ea2000c1e1900 */
[----:B------:R-:W-:-:S04]  /*02f0*/  IMAD.WIDE.U32 R8, R0, 0x4, R18 ;  /* 0x0000000400087825 */ /* 0x000fc800078e0012 */
[----:B------:R-:W-:-:S04]  /*0300*/  IMAD.WIDE.U32 R16, R0, 0x4, R10 ;  /* 0x0000000400107825 */ /* 0x000fc800078e000a */
[----:B-1----:R-:W-:-:S04]  /*0310*/  IMAD.WIDE.U32 R12, R0, 0x4, R6 ;  /* 0x00000004000c7825 */ /* 0x002fc800078e0006 */
[----:B--2---:R-:W-:-:S05]  /*0320*/  FADD R21, R21, R22 ;  /* 0x0000001615157221 */ /* 0x004fca0000000000 */
        /* <DEDUP_REMOVED lines=8> */
[----:B------:R-:W3:Y:S04]  /*03b0*/  LDG.E R22, desc[UR4][R10.64] ;  /* 0x000000040a167981 */ /* 0x000ee8000c1e1900 */
[----:B0-----:R-:W3:Y:S01]  /*03c0*/  LDG.E R25, desc[UR4][R6.64] ;  /* 0x0000000406197981 */ /* 0x001ee2000c1e1900 */
[----:B------:R-:W-:-:S04]  /*03d0*/  IMAD.WIDE.U32 R18, R0, 0x4, R14 ;  /* 0x0000000400127825 */ /* 0x000fc800078e000e */
[----:B------:R-:W-:-:S04]  /*03e0*/  IMAD.WIDE.U32 R16, R0, 0x4, R10 ;  /* 0x0000000400107825 */ /* 0x000fc800078e000a */
[----:B-1----:R-:W-:-:S04]  /*03f0*/  IMAD.WIDE.U32 R8, R0, 0x4, R6 ;  /* 0x0000000400087825 */ /* 0x002fc800078e0006 */
[----:B---3--:R-:W-:-:S05]  /*0400*/  FADD R25, R22, R25 ;  /* 0x0000001916197221 */ /* 0x008fca0000000000 */
[----:B------:R0:W-:Y:S04]  /*0410*/  STG.E desc[UR4][R18.64], R25 ;  /* 0x0000001912007986 */ /* 0x0001e8000c101904 */
[----:B------:R-:W3:Y:S04]  /*0420*/  LDG.E R21, desc[UR4][R16.64] ;  /* 0x0000000410157981 */ /* 0x000ee8000c1e1900 */
[----:B------:R-:W3:Y:S01]  /*0430*/  LDG.E R22, desc[UR4][R8.64] ;  /* 0x0000000408167981 */ /* 0x000ee2000c1e1900 */
[----:B------:R-:W-:-:S04]  /*0440*/  IMAD.WIDE.U32 R12, R0, 0x4, R18 ;  /* 0x00000004000c7825 */ /* 0x000fc800078e0012 */
[----:B------:R-:W-:-:S04]  /*0450*/  IMAD.WIDE.U32 R10, R0, 0x4, R16 ;  /* 0x00000004000a7825 */ /* 0x000fc800078e0010 */
[----:B------:R-:W-:-:S04]  /*0460*/  IMAD.WIDE.U32 R6, R0, 0x4, R8 ;  /* 0x0000000400067825 */ /* 0x000fc800078e0008 */
[----:B---3--:R-:W-:-:S05]  /*0470*/  FADD R21, R21, R22 ;  /* 0x0000001615157221 */ /* 0x008fca0000000000 */
[----:B------:R1:W-:Y:S04]  /*0480*/  STG.E desc[UR4][R12.64], R21 ;  /* 0x000000150c007986 */ /* 0x0003e8000c101904 */
[----:B------:R-:W3:Y:S04]  /*0490*/  LDG.E R22, desc[UR4][R10.64] ;  /* 0x000000040a167981 */ /* 0x000ee8000c1e1900 */
[----:B--2---:R-:W3:Y:S01]  /*04a0*/  LDG.E R23, desc[UR4][R6.64] ;  /* 0x0000000406177981 */ /* 0x004ee2000c1e1900 */
[----:B------:R-:W-:-:S04]  /*04b0*/  IMAD.WIDE.U32 R14, R0, 0x4, R12 ;  /* 0x00000004000e7825 */ /* 0x000fc800078e000c */
[----:B------:R-:W-:-:S04]  /*04c0*/  IMAD.WIDE.U32 R16, R0, 0x4, R10 ;  /* 0x0000000400107825 */ /* 0x000fc800078e000a */
[----:B------:R-:W-:-:S04]  /*04d0*/  IMAD.WIDE.U32 R8, R0, 0x4, R6 ;  /* 0x0000000400087825 */ /* 0x000fc800078e0006 */
[----:B---3--:R-:W-:-:S05]  /*04e0*/  FADD R23, R22, R23 ;  /* 0x0000001716177221 */ /* 0x008fca0000000000 */
[----:B------:R2:W-:Y:S04]  /*04f0*/  STG.E desc[UR4][R14.64], R23 ;  /* 0x000000170e007986 */ /* 0x0005e8000c101904 */
[----:B------:R-:W3:Y:S04]  /*0500*/  LDG.E R22, desc[UR4][R16.64] ;  /* 0x0000000410167981 */ /* 0x000ee8000c1e1900 */
[----:B0-----:R-:W3:Y:S01]  /*0510*/  LDG.E R25, desc[UR4][R8.64] ;  /* 0x0000000408197981 */ /* 0x001ee2000c1e1900 */
[----:B------:R-:W-:-:S04]  /*0520*/  IMAD.WIDE.U32 R18, R0, 0x4, R14 ;  /* 0x0000000400127825 */ /* 0x000fc800078e000e */
[----:B------:R-:W-:-:S04]  /*0530*/  IMAD.WIDE.U32 R10, R0, 0x4, R16 ;  /* 0x00000004000a7825 */ /* 0x000fc800078e0010 */
[----:B------:R-:W-:-:S04]  /*0540*/  IMAD.WIDE.U32 R6, R0, 0x4, R8 ;  /* 0x0000000400067825 */ /* 0x000fc800078e0008 */
[----:B---3--:R-:W-:-:S05]  /*0550*/  FADD R25, R22, R25 ;  /* 0x0000001916197221 */ /* 0x008fca0000000000 */
[----:B------:R0:W-:Y:S04]  /*0560*/  STG.E desc[UR4][R18.64], R25 ;  /* 0x0000001912007986 */ /* 0x0001e8000c101904 */
[----:B-1----:R-:W3:Y:S04]  /*0570*/  LDG.E R21, desc[UR4][R10.64] ;  /* 0x000000040a157981 */ /* 0x002ee8000c1e1900 */
[----:B------:R-:W3:Y:S01]  /*0580*/  LDG.E R22, desc[UR4][R6.64] ;  /* 0x0000000406167981 */ /* 0x000ee2000c1e1900 */
[----:B------:R-:W-:-:S04]  /*0590*/  IMAD.WIDE.U32 R12, R0, 0x4, R18 ;  /* 0x00000004000c7825 */ /* 0x000fc800078e0012 */
[----:B--2---:R-:W-:-:S04]  /*05a0*/  IMAD.WIDE.U32 R14, R0, 0x4, R10 ;  /* 0x00000004000e7825 */ /* 0x004fc800078e000a */
[----:B------:R-:W-:-:S04]  /*05b0*/  IMAD.WIDE.U32 R8, R0, 0x4, R6 ;  /* 0x0000000400087825 */ /* 0x000fc800078e0006 */
[----:B---3--:R-:W-:-:S05]  /*05c0*/  FADD R21, R21, R22 ;  /* 0x0000001615157221 */ /* 0x008fca0000000000 */
        /* <DEDUP_REMOVED lines=11> */
[----:B-1----:R-:W-:-:S04]  /*0680*/  IMAD.WIDE.U32 R12, R0, 0x4, R10 ;  /* 0x00000004000c7825 */ /* 0x002fc800078e000a */
[----:B------:R-:W-:-:S04]  /*0690*/  IMAD.WIDE.U32 R8, R0, 0x4, R6 ;  /* 0x0000000400087825 */ /* 0x000fc800078e0006 */
        /* <DEDUP_REMOVED lines=23> */
[----:B------:R-:W2:Y:S04]  /*0810*/  LDG.E R10, desc[UR4][R10.64] ;  /* 0x000000040a0a7981 */ /* 0x000ea8000c1e1900 */
[----:B------:R-:W2:Y:S01]  /*0820*/  LDG.E R7, desc[UR4][R6.64] ;  /* 0x0000000406077981 */ /* 0x000ea2000c1e1900 */
[----:B------:R-:W-:-:S04]  /*0830*/  IADD3 R4, PT, PT, R4, 0x10, RZ ;  /* 0x0000001004047810 */ /* 0x000fc80007ffe0ff */
[----:B------:R-:W-:Y:S01]  /*0840*/  ISETP.NE.AND P1, PT, R4, RZ, PT ;  /* 0x000000ff0400720c */ /* 0x000fe20003f25270 */
[C---:B-1----:R-:W-:Y:S01]  /*0850*/  IMAD.WIDE.U32 R14, R0.reuse, 0x4, R18 ;  /* 0x00000004000e7825 */ /* 0x042fe200078e0012 */
[----:B------:R-:W-:-:S03]  /*0860*/  LEA R5, R0, R5, 0x4 ;  /* 0x0000000500057211 */ /* 0x000fc600078e20ff */
[----:B--2---:R-:W-:-:S05]  /*0870*/  FADD R17, R10, R7 ;  /* 0x000000070a117221 */ /* 0x004fca0000000000 */
[----:B------:R3:W-:Y:S03]  /*0880*/  STG.E desc[UR4][R14.64], R17 ;  /* 0x000000110e007986 */ /* 0x0007e6000c101904 */
[----:B------:R-:W-:Y:S05]  /*0890*/  @P1 BRA `(.L_x_1) ;  /* 0xfffffff800241947 */ /* 0x000fea000383ffff */
.L_x_0:
[----:B0-----:R-:W-:Y:S05]  /*08a0*/  @!P0 EXIT ;  /* 0x000000000000894d */ /* 0x001fea0003800000 */
[----:B------:R-:W-:Y:S02]  /*08b0*/  ISETP.GE.U32.AND P0, PT, R20, 0x8, PT ;  /* 0x000000081400780c */ /* 0x000fe40003f06070 */
[----:B---3--:R-:W-:-:S04]  /*08c0*/  LOP3.LUT R18, R0, 0x7, RZ, 0xc0, !PT ;  /* 0x0000000700127812 */ /* 0x008fc800078ec0ff */
[----:B------:R-:W-:-:S07]  /*08d0*/  ISETP.NE.AND P1, PT, R18, RZ, PT ;  /* 0x000000ff1200720c */ /* 0x000fce0003f25270 */
[----:B------:R-:W-:Y:S06]  /*08e0*/  @!P0 BRA `(.L_x_2) ;  /* 0x0000000000f48947 */ /* 0x000fec0003800000 */
[----:B------:R-:W0:Y:S01]  /*08f0*/  LDC.64 R4, c[0x0][0x388] ;  /* 0x0000e200ff047b82 */ /* 0x000e220000000a00 */
[----:B------:R-:W-:-:S07]  /*0900*/  IMAD R11, R2, R0, R3 ;  /* 0x00000000020b7224 */ /* 0x000fce00078e0203 */
[----:B------:R-:W1:Y:S08]  /*0910*/  LDC.64 R6, c[0x0][0x390] ;  /* 0x0000e400ff067b82 */ /* 0x000e700000000a00 */
[----:B------:R-:W2:Y:S01]  /*0920*/  LDC.64 R8, c[0x0][0x380] ;  /* 0x0000e000ff087b82 */ /* 0x000ea20000000a00 */
[----:B0-----:R-:W-:-:S05]  /*0930*/  IMAD.WIDE R4, R11, 0x4, R4 ;  /* 0x000000040b047825 */ /* 0x001fca00078e0204 */
[----:B------:R-:W3:Y:S01]  /*0940*/  LDG.E R10, desc[UR4][R4.64] ;  /* 0x00000004040a7981 */ /* 0x000ee2000c1e1900 */
[----:B-1----:R-:W-:-:S05]  /*0950*/  IMAD.WIDE R6, R11, 0x4, R6 ;  /* 0x000000040b067825 */ /* 0x002fca00078e0206 */
[----:B------:R-:W3:Y:S01]  /*0960*/  LDG.E R13, desc[UR4][R6.64] ;  /* 0x00000004060d7981 */ /* 0x000ee2000c1e1900 */
[----:B--2---:R-:W-:-:S04]  /*0970*/  IMAD.WIDE R8, R11, 0x4, R8 ;  /* 0x000000040b087825 */ /* 0x004fc800078e0208 */
[----:B---3--:R-:W-:Y:S01]  /*0980*/  FADD R19, R10, R13 ;  /* 0x0000000d0a137221 */ /* 0x008fe20000000000 */
[----:B------:R-:W-:-:S04]  /*0990*/  IMAD.WIDE.U32 R10, R0, 0x4, R4 ;  /* 0x00000004000a7825 */ /* 0x000fc800078e0004 */
[C---:B------:R-:W-:Y:S01]  /*09a0*/  IMAD.WIDE.U32 R12, R0.reuse, 0x4, R6 ;  /* 0x00000004000c7825 */ /* 0x040fe200078e0006 */
        /* <DEDUP_REMOVED lines=11> */
[----:B0-----:R-:W-:-:S04]  /*0a60*/  IMAD.WIDE.U32 R8, R0, 0x4, R4 ;  /* 0x0000000400087825 */ /* 0x001fc800078e0004 */
[----:B------:R-:W-:-:S04]  /*0a70*/  IMAD.WIDE.U32 R10, R0, 0x4, R6 ;  /* 0x00000004000a7825 */ /* 0x000fc800078e0006 */
        /* <DEDUP_REMOVED lines=10> */
[----:B-1----:R-:W3:Y:S01]  /*0b20*/  LDG.E R21, desc[UR4][R6.64] ;  /* 0x0000000406157981 */ /* 0x002ee2000c1e1900 */
        /* <DEDUP_REMOVED lines=12> */
[----:B--2---:R-:W2:Y:S04]  /*0bf0*/  LDG.E R19, desc[UR4][R4.64] ;  /* 0x0000000404137981 */ /* 0x004ea8000c1e1900 */
[----:B------:R-:W2:Y:S01]  /*0c00*/  LDG.E R20, desc[UR4][R6.64] ;  /* 0x0000000406147981 */ /* 0x000ea2000c1e1900 */
[----:B------:R-:W-:-:S04]  /*0c10*/  IMAD.WIDE.U32 R12, R0, 0x4, R16 ;  /* 0x00000004000c7825 */ /* 0x000fc800078e0010 */
[----:B------:R-:W-:-:S04]  /*0c20*/  IMAD.WIDE.U32 R8, R0, 0x4, R4 ;  /* 0x0000000400087825 */ /* 0x000fc800078e0004 */
[----:B------:R-:W-:-:S04]  /*0c30*/  IMAD.WIDE.U32 R10, R0, 0x4, R6 ;  /* 0x00000004000a7825 */ /* 0x000fc800078e0006 */
[----:B--2---:R-:W-:-:S05]  /*0c40*/  FADD R19, R19, R20 ;  /* 0x0000001413137221 */ /* 0x004fca0000000000 */
[----:B------:R2:W-:Y:S04]  /*0c50*/  STG.E desc[UR4][R12.64], R19 ;  /* 0x000000130c007986 */ /* 0x0005e8000c101904 */
[----:B------:R-:W0:Y:S04]  /*0c60*/  LDG.E R8, desc[UR4][R8.64] ;  /* 0x0000000408087981 */ /* 0x000e28000c1e1900 */
[----:B------:R-:W0:Y:S01]  /*0c70*/  LDG.E R11, desc[UR4][R10.64] ;  /* 0x000000040a0b7981 */ /* 0x000e22000c1e1900 */
[----:B-1----:R-:W-:Y:S01]  /*0c80*/  IMAD.WIDE.U32 R14, R0, 0x4, R12 ;  /* 0x00000004000e7825 */ /* 0x002fe200078e000c */
[----:B------:R-:W-:-:S03]  /*0c90*/  IADD3 R2, PT, PT, R2, 0x8, RZ ;  /* 0x0000000802027810 */ /* 0x000fc60007ffe0ff */
[----:B0-----:R-:W-:-:S05]  /*0ca0*/  FADD R17, R8, R11 ;  /* 0x0000000b08117221 */ /* 0x001fca0000000000 */
[----:B------:R2:W-:Y:S02]  /*0cb0*/  STG.E desc[UR4][R14.64], R17 ;  /* 0x000000110e007986 */ /* 0x0005e4000c101904 */
.L_x_2:
[----:B------:R-:W-:Y:S05]  /*0cc0*/  @!P1 EXIT ;  /* 0x000000000000994d */ /* 0x000fea0003800000 */
[----:B------:R-:W-:Y:S02]  /*0cd0*/  ISETP.GE.U32.AND P0, PT, R18, 0x4, PT ;  /* 0x000000041200780c */ /* 0x000fe40003f06070 */
[----:B------:R-:W-:-:S04]  /*0ce0*/  LOP3.LUT R4, R0, 0x3, RZ, 0xc0, !PT ;  /* 0x0000000300047812 */ /* 0x000fc800078ec0ff */
[----:B------:R-:W-:-:S07]  /*0cf0*/  ISETP.NE.AND P1, PT, R4, RZ, PT ;  /* 0x000000ff0400720c */ /* 0x000fce0003f25270 */
[----:B------:R-:W-:Y:S06]  /*0d00*/  @!P0 BRA `(.L_x_3) ;  /* 0x0000000000848947 */ /* 0x000fec0003800000 */
[----:B------:R-:W0:Y:S01]  /*0d10*/  LDC.64 R6, c[0x0][0x388] ;  /* 0x0000e200ff067b82 */ /* 0x000e220000000a00 */
[----:B--2---:R-:W-:-:S07]  /*0d20*/  IMAD R13, R2, R0, R3 ;  /* 0x00000000020d7224 */ /* 0x004fce00078e0203 */
[----:B------:R-:W1:Y:S08]  /*0d30*/  LDC.64 R8, c[0x0][0x390] ;  /* 0x0000e400ff087b82 */ /* 0x000e700000000a00 */
[----:B------:R-:W2:Y:S01]  /*0d40*/  LDC.64 R10, c[0x0][0x380] ;  /* 0x0000e000ff0a7b82 */ /* 0x000ea20000000a00 */
[----:B0-----:R-:W-:-:S05]  /*0d50*/  IMAD.WIDE R6, R13, 0x4, R6 ;  /* 0x000000040d067825 */ /* 0x001fca00078e0206 */
[----:B------:R-:W3:Y:S01]  /*0d60*/  LDG.E R5, desc[UR4][R6.64] ;  /* 0x0000000406057981 */ /* 0x000ee2000c1e1900 */
[----:B-1----:R-:W-:-:S05]  /*0d70*/  IMAD.WIDE R8, R13, 0x4, R8 ;  /* 0x000000040d087825 */ /* 0x002fca00078e0208 */
[----:B------:R-:W3:Y:S01]  /*0d80*/  LDG.E R12, desc[UR4][R8.64] ;  /* 0x00000004080c7981 */ /* 0x000ee2000c1e1900 */
[----:B------:R-:W-:-:S04]  /*0d90*/  IMAD.WIDE.U32 R14, R0, 0x4, R8 ;  /* 0x00000004000e7825 */ /* 0x000fc800078e0008 */
[----:B--2---:R-:W-:-:S04]  /*0da0*/  IMAD.WIDE R10, R13, 0x4, R10 ;  /* 0x000000040d0a7825 */ /* 0x004fc800078e020a */
[----:B---3--:R-:W-:Y:S01]  /*0db0*/  FADD R5, R5, R12 ;  /* 0x0000000c05057221 */ /* 0x008fe20000000000 */
        /* <DEDUP_REMOVED lines=18> */
[----:B------:R-:W-:Y:S01]  /*0ee0*/  IMAD.WIDE.U32 R14, R0, 0x4, R18 ;  /* 0x00000004000e7825 */ /* 0x000fe200078e0012 */
[----:B------:R-:W-:-:S03]  /*0ef0*/  IADD3 R2, PT, PT, R2, 0x4, RZ ;  /* 0x0000000402027810 */ /* 0x000fc60007ffe0ff */
[----:B--2---:R-:W-:-:S05]  /*0f00*/  FADD R5, R10, R13 ;  /* 0x0000000d0a057221 */ /* 0x004fca0000000000 */
[----:B------:R1:W-:Y:S02]  /*0f10*/  STG.E desc[UR4][R14.64], R5 ;  /* 0x000000050e007986 */ /* 0x0003e4000c101904 */
.L_x_3:
[----:B------:R-:W-:Y:S05]  /*0f20*/  @!P1 EXIT ;  /* 0x000000000000994d */ /* 0x000fea0003800000 */
[----:B------:R-:W0:Y:S01]  /*0f30*/  LDC.64 R6, c[0x0][0x390] ;  /* 0x0000e400ff067b82 */ /* 0x000e220000000a00 */
[----:B-12---:R-:W-:Y:S01]  /*0f40*/  IMAD R15, R2, R0, R3 ;  /* 0x00000000020f7224 */ /* 0x006fe200078e0203 */
[----:B------:R-:W-:-:S06]  /*0f50*/  IADD3 R14, PT, PT, -R4, RZ, RZ ;  /* 0x000000ff040e7210 */ /* 0x000fcc0007ffe1ff */
[----:B------:R-:W1:Y:S08]  /*0f60*/  LDC.64 R8, c[0x0][0x380] ;  /* 0x0000e000ff087b82 */ /* 0x000e700000000a00 */
[----:B------:R-:W2:Y:S02]  /*0f70*/  LDC.64 R10, c[0x0][0x388] ;  /* 0x0000e200ff0a7b82 */ /* 0x000ea40000000a00 */
.L_x_4:
[----:B0-----:R-:W-:-:S04]  /*0f80*/  IMAD.WIDE R4, R15, 0x4, R6 ;  /* 0x000000040f047825 */ /* 0x001fc800078e0206 */
[C---:B--2---:R-:W-:Y:S02]  /*0f90*/  IMAD.WIDE R12, R15.reuse, 0x4, R10 ;  /* 0x000000040f0c7825 */ /* 0x044fe400078e020a */
[----:B------:R-:W2:Y:S04]  /*0fa0*/  LDG.E R5, desc[UR4][R4.64] ;  /* 0x0000000404057981 */ /* 0x000ea8000c1e1900 */
[----:B------:R-:W2:Y:S01]  /*0fb0*/  LDG.E R12, desc[UR4][R12.64] ;  /* 0x000000040c0c7981 */ /* 0x000ea2000c1e1900 */
[----:B------:R-:W-:Y:S01]  /*0fc0*/  IADD3 R14, PT, PT, R14, 0x1, RZ ;  /* 0x000000010e0e7810 */ /* 0x000fe20007ffe0ff */
[C---:B-1-3--:R-:W-:Y:S01]  /*0fd0*/  IMAD.WIDE R2, R15.reuse, 0x4, R8 ;  /* 0x000000040f027825 */ /* 0x04afe200078e0208 */
[----:B------:R-:W-:Y:S02]  /*0fe0*/  IADD3 R15, PT, PT, R15, R0, RZ ;  /* 0x000000000f0f7210 */ /* 0x000fe40007ffe0ff */
[----:B------:R-:W-:Y:S01]  /*0ff0*/  ISETP.NE.AND P0, PT, R14, RZ, PT ;  /* 0x000000ff0e00720c */ /* 0x000fe20003f05270 */
[----:B--2---:R-:W-:-:S05]  /*1000*/  FADD R17, R12, R5 ;  /* 0x000000050c117221 */ /* 0x004fca0000000000 */
[----:B------:R3:W-:Y:S07]  /*1010*/  STG.E desc[UR4][R2.64], R17 ;  /* 0x0000001102007986 */ /* 0x0007ee000c101904 */
[----:B------:R-:W-:Y:S05]  /*1020*/  @P0 BRA `(.L_x_4) ;  /* 0xfffffffc00d40947 */ /* 0x000fea000383ffff */
[----:B------:R-:W-:Y:S05]  /*1030*/  EXIT ;  /* 0x000000000000794d */ /* 0x000fea0003800000 */
.L_x_5:
[----:B------:R-:W-:-:S00]  /*1040*/  BRA `(.L_x_5) ;  /* 0xfffffffc00fc7947 */ /* 0x000fc0000383ffff */
[----:B------:R-:W-:-:S00]  /*1050*/  NOP ;  /* 0x0000000000007918 */ /* 0x000fc00000000000 */
        /* <DEDUP_REMOVED lines=10> */
.L_x_13:


//--------------------- .text._Z11kernel_1t1rPfPKfS1_i --------------------------
	.section	.text._Z11kernel_1t1rPfPKfS1_i,"ax",@progbits
	.align	128
        .global         _Z11kernel_1t1rPfPKfS1_i
        .type           _Z11kernel_1t1rPfPKfS1_i,@function
        .size           _Z11kernel_1t1rPfPKfS1_i,(.L_x_14 - _Z11kernel_1t1rPfPKfS1_i)
        .other          _Z11kernel_1t1rPfPKfS1_i,@"STO_CUDA_ENTRY STV_DEFAULT"
_Z11kernel_1t1rPfPKfS1_i:
.text._Z11kernel_1t1rPfPKfS1_i:
        /* <DEDUP_REMOVED lines=9> */
[C---:B------:R-:W-:Y:S01]  /*0090*/  ISETP.GE.U32.AND P1, PT, R2.reuse, 0x10, PT ;  /* 0x000000100200780c */ /* 0x040fe20003f26070 */
[----:B------:R-:W-:Y:S01]  /*00a0*/  IMAD R0, R3, R2, RZ ;  /* 0x0000000203007224 */ /* 0x000fe200078e02ff */
[----:B------:R-:W-:Y:S01]  /*00b0*/  LOP3.LUT R14, R2, 0xf, RZ, 0xc0, !PT ;  /* 0x0000000f020e7812 */ /* 0x000fe200078ec0ff */
[----:B------:R-:W0:Y:S01]  /*00c0*/  LDCU.64 UR10, c[0x0][0x358] ;  /* 0x00006b00ff0a77ac */ /* 0x000e220008000a00 */
[----:B------:R-:W-:Y:S02]  /*00d0*/  HFMA2 R3, -RZ, RZ, 0, 0 ;  /* 0x00000000ff037431 */ /* 0x000fe400000001ff */
[----:B------:R-:W-:-:S07]  /*00e0*/  ISETP.NE.AND P0, PT, R14, RZ, PT ;  /* 0x000000ff0e00720c */ /* 0x000fce0003f05270 */
[----:B------:R-:W-:Y:S06]  /*00f0*/  @!P1 BRA `(.L_x_6) ;  /* 0x0000000400609947 */ /* 0x000fec0003800000 */
[----:B------:R-:W1:Y:S01]  /*0100*/  LDCU.128 UR12, c[0x0][0x380] ;  /* 0x00007000ff0c77ac */ /* 0x000e620008000c00 */
[----:B------:R-:W-:Y:S02]  /*0110*/  LOP3.LUT R3, R2, 0x7ffffff0, RZ, 0xc0, !PT ;  /* 0x7ffffff002037812 */ /* 0x000fe400078ec0ff */
[----:B------:R-:W-:Y:S01]  /*0120*/  MOV R10, R0 ;  /* 0x00000000000a7202 */ /* 0x000fe20000000f00 */
[----:B------:R-:W2:Y:S01]  /*0130*/  LDCU.64 UR6, c[0x0][0x390] ;  /* 0x00007200ff0677ac */ /* 0x000ea20008000a00 */
[----:B------:R-:W-:Y:S01]  /*0140*/  IADD3 R11, PT, PT, -R3, RZ, RZ ;  /* 0x000000ff030b7210 */ /* 0x000fe20007ffe1ff */
[----:B-1----:R-:W-:Y:S02]  /*0150*/  UIADD3 UR8, UP0, UPT, UR14, 0x20, URZ ;  /* 0x000000200e087890 */ /* 0x002fe4000ff1e0ff */
[----:B------:R-:W-:Y:S02]  /*0160*/  UIADD3 UR4, UP2, UPT, UR12, 0x20, URZ ;  /* 0x000000200c047890 */ /* 0x000fe4000ff5e0ff */
[----:B--2---:R-:W-:-:S02]  /*0170*/  UIADD3 UR6, UP1, UPT, UR6, 0x20, URZ ;  /* 0x0000002006067890 */ /* 0x004fc4000ff3e0ff */
[----:B------:R-:W-:Y:S02]  /*0180*/  UIADD3.X UR9, UPT, UPT, URZ, UR15, URZ, UP0, !UPT ;  /* 0x0000000fff097290 */ /* 0x000fe400087fe4ff */
[----:B------:R-:W-:Y:S02]  /*0190*/  UIADD3.X UR5, UPT, UPT, URZ, UR13, URZ, UP2, !UPT ;  /* 0x0000000dff057290 */ /* 0x000fe400097fe4ff */
[----:B------:R-:W-:-:S12]  /*01a0*/  UIADD3.X UR7, UPT, UPT, URZ, UR7, URZ, UP1, !UPT ;  /* 0x00000007ff077290 */ /* 0x000fd80008ffe4ff */
.L_x_7:
[----:B------:R-:W-:Y:S02]  /*01b0*/  MOV R4, UR8 ;  /* 0x0000000800047c02 */ /* 0x000fe40008000f00 */
[----:B------:R-:W-:Y:S02]  /*01c0*/  MOV R5, UR9 ;  /* 0x0000000900057c02 */ /* 0x000fe40008000f00 */
[----:B------:R-:W-:Y:S02]  /*01d0*/  MOV R6, UR6 ;  /* 0x0000000600067c02 */ /* 0x000fe40008000f00 */
[----:B------:R-:W-:Y:S01]  /*01e0*/  MOV R7, UR7 ;  /* 0x0000000700077c02 */ /* 0x000fe20008000f00 */
[----:B------:R-:W-:-:S04]  /*01f0*/  IMAD.WIDE R4, R10, 0x4, R4 ;  /* 0x000000040a047825 */ /* 0x000fc800078e0204 */
[----:B------:R-:W-:Y:S01]  /*0200*/  IMAD.WIDE R6, R10, 0x4, R6 ;  /* 0x000000040a067825 */ /* 0x000fe200078e0206 */
[----:B0-----:R-:W2:Y:S04]  /*0210*/  LDG.E R12, desc[UR10][R4.64+-0x20] ;  /* 0xffffe00a040c7981 */ /* 0x001ea8000c1e1900 */
[----:B----4-:R-:W2:Y:S01]  /*0220*/  LDG.E R13, desc[UR10][R6.64+-0x20] ;  /* 0xffffe00a060d7981 */ /* 0x010ea2000c1e1900 */
[----:B------:R-:W-:Y:S02]  /*0230*/  MOV R8, UR4 ;  /* 0x0000000400087c02 */ /* 0x000fe40008000f00 */
[----:B------:R-:W-:-:S03]  /*0240*/  MOV R9, UR5 ;  /* 0x0000000500097c02 */ /* 0x000fc60008000f00 */
[----:B------:R-:W-:-:S04]  /*0250*/  IMAD.WIDE R8, R10, 0x4, R8 ;  /* 0x000000040a087825 */ /* 0x000fc800078e0208 */
[----:B--2---:R-:W-:-:S05]  /*0260*/  FADD R13, R12, R13 ;  /* 0x0000000d0c0d7221 */ /* 0x004fca0000000000 */
[----:B------:R0:W-:Y:S04]  /*0270*/  STG.E desc[UR10][R8.64+-0x20], R13 ;  /* 0xffffe00d08007986 */ /* 0x0001e8000c10190a */
[----:B------:R-:W2:Y:S04]  /*0280*/  LDG.E R12, desc[UR10][R4.64+-0x1c] ;  /* 0xffffe40a040c7981 */ /* 0x000ea8000c1e1900 */
[----:B------:R-:W2:Y:S02]  /*0290*/  LDG.E R15, desc[UR10][R6.64+-0x1c] ;  /* 0xffffe40a060f7981 */ /* 0x000ea4000c1e1900 */
[----:B--2---:R-:W-:-:S05]  /*02a0*/  FADD R15, R12, R15 ;  /* 0x0000000f0c0f7221 */ /* 0x004fca0000000000 */
[----:B------:R1:W-:Y:S04]  /*02b0*/  STG.E desc[UR10][R8.64+-0x1c], R15 ;  /* 0xffffe40f08007986 */ /* 0x0003e8000c10190a */
[----:B------:R-:W2:Y:S04]  /*02c0*/  LDG.E R12, desc[UR10][R4.64+-0x18] ;  /* 0xffffe80a040c7981 */ /* 0x000ea8000c1e1900 */
[----:B------:R-:W2:Y:S02]  /*02d0*/  LDG.E R17, desc[UR10][R6.64+-0x18] ;  /* 0xffffe80a06117981 */ /* 0x000ea4000c1e1900 */
[----:B--2---:R-:W-:-:S05]  /*02e0*/  FADD R17, R12, R17 ;  /* 0x000000110c117221 */ /* 0x004fca0000000000 */
[----:B------:R2:W-:Y:S04]  /*02f0*/  STG.E desc[UR10][R8.64+-0x18], R17 ;  /* 0xffffe81108007986 */ /* 0x0005e8000c10190a */
[----:B------:R-:W3:Y:S04]  /*0300*/  LDG.E R12, desc[UR10][R4.64+-0x14] ;  /* 0xffffec0a040c7981 */ /* 0x000ee8000c1e1900 */
[----:B------:R-:W3:Y:S02]  /*0310*/  LDG.E R19, desc[UR10][R6.64+-0x14] ;  /* 0xffffec0a06137981 */ /* 0x000ee4000c1e1900 */
[----:B---3--:R-:W-:-:S05]  /*0320*/  FADD R19, R12, R19 ;  /* 0x000000130c137221 */ /* 0x008fca0000000000 */
[----:B------:R3:W-:Y:S04]  /*0330*/  STG.E desc[UR10][R8.64+-0x14], R19 ;  /* 0xffffec1308007986 */ /* 0x0007e8000c10190a */
[----:B------:R-:W4:Y:S04]  /*0340*/  LDG.E R12, desc[UR10][R4.64+-0x10] ;  /* 0xfffff00a040c7981 */ /* 0x000f28000c1e1900 */
[----:B0-----:R-:W4:Y:S02]  /*0350*/  LDG.E R13, desc[UR10][R6.64+-0x10] ;  /* 0xfffff00a060d7981 */ /* 0x001f24000c1e1900 */
[----:B----4-:R-:W-:-:S05]  /*0360*/  FADD R13, R12, R13 ;  /* 0x0000000d0c0d7221 */ /* 0x010fca0000000000 */
[----:B------:R0:W-:Y:S04]  /*0370*/  STG.E desc[UR10][R8.64+-0x10], R13 ;  /* 0xfffff00d08007986 */ /* 0x0001e8000c10190a */
[----:B------:R-:W4:Y:S04]  /*0380*/  LDG.E R12, desc[UR10][R4.64+-0xc] ;  /* 0xfffff40a040c7981 */ /* 0x000f28000c1e1900 */
[----:B-1----:R-:W4:Y:S02]  /*0390*/  LDG.E R15, desc[UR10][R6.64+-0xc] ;  /* 0xfffff40a060f7981 */ /* 0x002f24000c1e1900 */
[----:B----4-:R-:W-:-:S05]  /*03a0*/  FADD R15, R12, R15 ;  /* 0x0000000f0c0f7221 */ /* 0x010fca0000000000 */
[----:B------:R1:W-:Y:S04]  /*03b0*/  STG.E desc[UR10][R8.64+-0xc], R15 ;  /* 0xfffff40f08007986 */ /* 0x0003e8000c10190a */
[----:B------:R-:W4:Y:S04]  /*03c0*/  LDG.E R12, desc[UR10][R4.64+-0x8] ;  /* 0xfffff80a040c7981 */ /* 0x000f28000c1e1900 */
[----:B--2---:R-:W4:Y:S02]  /*03d0*/  LDG.E R17, desc[UR10][R6.64+-0x8] ;  /* 0xfffff80a06117981 */ /* 0x004f24000c1e1900 */
[----:B----4-:R-:W-:-:S05]  /*03e0*/  FADD R17, R12, R17 ;  /* 0x000000110c117221 */ /* 0x010fca0000000000 */
[----:B------:R2:W-:Y:S04]  /*03f0*/  STG.E desc[UR10][R8.64+-0x8], R17 ;  /* 0xfffff81108007986 */ /* 0x0005e8000c10190a */
[----:B------:R-:W4:Y:S04]  /*0400*/  LDG.E R12, desc[UR10][R4.64+-0x4] ;  /* 0xfffffc0a040c7981 */ /* 0x000f28000c1e1900 */
[----:B---3--:R-:W4:Y:S02]  /*0410*/  LDG.E R19, desc[UR10][R6.64+-0x4] ;  /* 0xfffffc0a06137981 */ /* 0x008f24000c1e1900 */
[----:B----4-:R-:W-:-:S05]  /*0420*/  FADD R19, R12, R19 ;  /* 0x000000130c137221 */ /* 0x010fca0000000000 */
        /* <DEDUP_REMOVED lines=21> */
[----:B------:R-:W5:Y:S04]  /*0580*/  LDG.E R12, desc[UR10][R4.64+0x14] ;  /* 0x0000140a040c7981 */ /* 0x000f68000c1e1900 */
[----:B-1----:R-:W5:Y:S02]  /*0590*/  LDG.E R15, desc[UR10][R6.64+0x14] ;  /* 0x0000140a060f7981 */ /* 0x002f64000c1e1900 */
[----:B-----5:R-:W-:-:S05]  /*05a0*/  FADD R15, R12, R15 ;  /* 0x0000000f0c0f7221 */ /* 0x020fca0000000000 */
[----:B------:R4:W-:Y:S04]  /*05b0*/  STG.E desc[UR10][R8.64+0x14], R15 ;  /* 0x0000140f08007986 */ /* 0x0009e8000c10190a */
[----:B------:R-:W5:Y:S04]  /*05c0*/  LDG.E R12, desc[UR10][R4.64+0x18] ;  /* 0x0000180a040c7981 */ /* 0x000f68000c1e1900 */
[----:B--2---:R-:W5:Y:S01]  /*05d0*/  LDG.E R17, desc[UR10][R6.64+0x18] ;  /* 0x0000180a06117981 */ /* 0x004f62000c1e1900 */
[----:B------:R-:W-:Y:S01]  /*05e0*/  IADD3 R11, PT, PT, R11, 0x10, RZ ;  /* 0x000000100b0b7810 */ /* 0x000fe20007ffe0ff */
[----:B-----5:R-:W-:-:S05]  /*05f0*/  FADD R17, R12, R17 ;  /* 0x000000110c117221 */ /* 0x020fca0000000000 */
[----:B------:R4:W-:Y:S04]  /*0600*/  STG.E desc[UR10][R8.64+0x18], R17 ;  /* 0x0000181108007986 */ /* 0x0009e8000c10190a */
[----:B------:R-:W2:Y:S04]  /*0610*/  LDG.E R12, desc[UR10][R4.64+0x1c] ;  /* 0x00001c0a040c7981 */ /* 0x000ea8000c1e1900 */
[----:B---3--:R-:W2:Y:S01]  /*0620*/  LDG.E R19, desc[UR10][R6.64+0x1c] ;  /* 0x00001c0a06137981 */ /* 0x008ea2000c1e1900 */
[----:B------:R-:W-:Y:S02]  /*0630*/  ISETP.NE.AND P1, PT, R11, RZ, PT ;  /* 0x000000ff0b00720c */ /* 0x000fe40003f25270 */
[----:B------:R-:W-:Y:S01]  /*0640*/  IADD3 R10, PT, PT, R10, 0x10, RZ ;  /* 0x000000100a0a7810 */ /* 0x000fe20007ffe0ff */
[----:B--2---:R-:W-:-:S05]  /*0650*/  FADD R19, R12, R19 ;  /* 0x000000130c137221 */ /* 0x004fca0000000000 */
[----:B------:R4:W-:Y:S05]  /*0660*/  STG.E desc[UR10][R8.64+0x1c], R19 ;  /* 0x00001c1308007986 */ /* 0x0009ea000c10190a */
[----:B------:R-:W-:Y:S05]  /*0670*/  @P1 BRA `(.L_x_7) ;  /* 0xfffffff800cc1947 */ /* 0x000fea000383ffff */
.L_x_6:
[----:B0-----:R-:W-:Y:S05]  /*0680*/  @!P0 EXIT ;  /* 0x000000000000894d */ /* 0x001fea0003800000 */
[----:B------:R-:W-:Y:S02]  /*0690*/  ISETP.GE.U32.AND P0, PT, R14, 0x8, PT ;  /* 0x000000080e00780c */ /* 0x000fe40003f06070 */
[----:B------:R-:W-:-:S04]  /*06a0*/  LOP3.LUT R12, R2, 0x7, RZ, 0xc0, !PT ;  /* 0x00000007020c7812 */ /* 0x000fc800078ec0ff */
[----:B------:R-:W-:-:S07]  /*06b0*/  ISETP.NE.AND P1, PT, R12, RZ, PT ;  /* 0x000000ff0c00720c */ /* 0x000fce0003f25270 */
[----:B------:R-:W-:Y:S06]  /*06c0*/  @!P0 BRA `(.L_x_8) ;  /* 0x0000000000a08947 */ /* 0x000fec0003800000 */
[----:B------:R-:W0:Y:S01]  /*06d0*/  LDC.64 R4, c[0x0][0x388] ;  /* 0x0000e200ff047b82 */ /* 0x000e220000000a00 */
[----:B------:R-:W-:-:S07]  /*06e0*/  IADD3 R11, PT, PT, R0, R3, RZ ;  /* 0x00000003000b7210 */ /* 0x000fce0007ffe0ff */
[----:B------:R-:W1:Y:S08]  /*06f0*/  LDC.64 R6, c[0x0][0x390] ;  /* 0x0000e400ff067b82 */ /* 0x000e700000000a00 */
[----:B----4-:R-:W2:Y:S01]  /*0700*/  LDC.64 R8, c[0x0][0x380] ;  /* 0x0000e000ff087b82 */ /* 0x010ea20000000a00 */
[----:B0-----:R-:W-:-:S05]  /*0710*/  IMAD.WIDE R4, R11, 0x4, R4 ;  /* 0x000000040b047825 */ /* 0x001fca00078e0204 */
[----:B------:R-:W3:Y:S01]  /*0720*/  LDG.E R10, desc[UR10][R4.64] ;  /* 0x0000000a040a7981 */ /* 0x000ee2000c1e1900 */
[----:B-1----:R-:W-:-:S05]  /*0730*/  IMAD.WIDE R6, R11, 0x4, R6 ;  /* 0x000000040b067825 */ /* 0x002fca00078e0206 */
[----:B------:R-:W3:Y:S01]  /*0740*/  LDG.E R13, desc[UR10][R6.64] ;  /* 0x0000000a060d7981 */ /* 0x000ee2000c1e1900 */
[----:B--2---:R-:W-:-:S04]  /*0750*/  IMAD.WIDE R8, R11, 0x4, R8 ;  /* 0x000000040b087825 */ /* 0x004fc800078e0208 */
[----:B---3--:R-:W-:-:S05]  /*0760*/  FADD R13, R10, R13 ;  /* 0x0000000d0a0d7221 */ /* 0x008fca0000000000 */
        /* <DEDUP_REMOVED lines=25> */
[----:B------:R-:W2:Y:S04]  /*0900*/  LDG.E R10, desc[UR10][R4.64+0x1c] ;  /* 0x00001c0a040a7981 */ /* 0x000ea8000c1e1900 */
[----:B---3--:R-:W2:Y:S01]  /*0910*/  LDG.E R17, desc[UR10][R6.64+0x1c] ;  /* 0x00001c0a06117981 */ /* 0x008ea2000c1e1900 */
[----:B------:R-:W-:Y:S01]  /*0920*/  IADD3 R3, PT, PT, R3, 0x8, RZ ;  /* 0x0000000803037810 */ /* 0x000fe20007ffe0ff */
[----:B--2---:R-:W-:-:S05]  /*0930*/  FADD R17, R10, R17 ;  /* 0x000000110a117221 */ /* 0x004fca0000000000 */
[----:B------:R0:W-:Y:S02]  /*0940*/  STG.E desc[UR10][R8.64+0x1c], R17 ;  /* 0x00001c1108007986 */ /* 0x0001e4000c10190a */
.L_x_8:
[----:B------:R-:W-:Y:S05]  /*0950*/  @!P1 EXIT ;  /* 0x000000000000994d */ /* 0x000fea0003800000 */
[----:B------:R-:W-:Y:S02]  /*0960*/  ISETP.GE.U32.AND P0, PT, R12, 0x4, PT ;  /* 0x000000040c00780c */ /* 0x000fe40003f06070 */
[----:B------:R-:W-:-:S04]  /*0970*/  LOP3.LUT R2, R2, 0x3, RZ, 0xc0, !PT ;  /* 0x0000000302027812 */ /* 0x000fc800078ec0ff */
[----:B------:R-:W-:-:S07]  /*0980*/  ISETP.NE.AND P1, PT, R2, RZ, PT ;  /* 0x000000ff0200720c */ /* 0x000fce0003f25270 */
[----:B------:R-:W-:Y:S06]  /*0990*/  @!P0 BRA `(.L_x_9) ;  /* 0x0000000000608947 */ /* 0x000fec0003800000 */
[----:B------:R-:W1:Y:S01]  /*09a0*/  LDC.64 R4, c[0x0][0x388] ;  /* 0x0000e200ff047b82 */ /* 0x000e620000000a00 */
[----:B0---4-:R-:W-:-:S07]  /*09b0*/  IADD3 R13, PT, PT, R0, R3, RZ ;  /* 0x00000003000d7210 */ /* 0x011fce0007ffe0ff */
[----:B------:R-:W0:Y:S08]  /*09c0*/  LDC.64 R6, c[0x0][0x390] ;  /* 0x0000e400ff067b82 */ /* 0x000e300000000a00 */
[----:B------:R-:W2:Y:S01]  /*09d0*/  LDC.64 R8, c[0x0][0x380] ;  /* 0x0000e000ff087b82 */ /* 0x000ea20000000a00 */
[----:B-1----:R-:W-:-:S05]  /*09e0*/  IMAD.WIDE R4, R13, 0x4, R4 ;  /* 0x000000040d047825 */ /* 0x002fca00078e0204 */
[----:B------:R-:W3:Y:S01]  /*09f0*/  LDG.E R10, desc[UR10][R4.64] ;  /* 0x0000000a040a7981 */ /* 0x000ee2000c1e1900 */
[----:B0-----:R-:W-:-:S05]  /*0a00*/  IMAD.WIDE R6, R13, 0x4, R6 ;  /* 0x000000040d067825 */ /* 0x001fca00078e0206 */
        /* <DEDUP_REMOVED lines=12> */
[----:B------:R-:W2:Y:S04]  /*0ad0*/  LDG.E R10, desc[UR10][R4.64+0xc] ;  /* 0x00000c0a040a7981 */ /* 0x000ea8000c1e1900 */
[----:B------:R-:W2:Y:S01]  /*0ae0*/  LDG.E R17, desc[UR10][R6.64+0xc] ;  /* 0x00000c0a06117981 */ /* 0x000ea2000c1e1900 */
[----:B------:R-:W-:Y:S01]  /*0af0*/  IADD3 R3, PT, PT, R3, 0x4, RZ ;  /* 0x0000000403037810 */ /* 0x000fe20007ffe0ff */
[----:B--2---:R-:W-:-:S05]  /*0b00*/  FADD R17, R10, R17 ;  /* 0x000000110a117221 */ /* 0x004fca0000000000 */
[----:B------:R1:W-:Y:S02]  /*0b10*/  STG.E desc[UR10][R8.64+0xc], R17 ;  /* 0x00000c1108007986 */ /* 0x0003e4000c10190a */
.L_x_9:
[----:B------:R-:W-:Y:S05]  /*0b20*/  @!P1 EXIT ;  /* 0x000000000000994d */ /* 0x000fea0003800000 */
[----:B01----:R-:W0:Y:S01]  /*0b30*/  LDC.64 R10, c[0x0][0x390] ;  /* 0x0000e400ff0a7b82 */ /* 0x003e220000000a00 */
[----:B----4-:R-:W-:Y:S02]  /*0b40*/  IADD3 R15, PT, PT, R0, R3, RZ ;  /* 0x00000003000f7210 */ /* 0x010fe40007ffe0ff */
[----:B------:R-:W-:-:S05]  /*0b50*/  IADD3 R0, PT, PT, -R2, RZ, RZ ;  /* 0x000000ff02007210 */ /* 0x000fca0007ffe1ff */
[----:B------:R-:W1:Y:S08]  /*0b60*/  LDC.64 R8, c[0x0][0x380] ;  /* 0x0000e000ff087b82 */ /* 0x000e700000000a00 */
[----:B------:R-:W2:Y:S02]  /*0b70*/  LDC.64 R12, c[0x0][0x388] ;  /* 0x0000e200ff0c7b82 */ /* 0x000ea40000000a00 */
.L_x_10:
[----:B0-----:R-:W-:-:S04]  /*0b80*/  IMAD.WIDE R4, R15, 0x4, R10 ;  /* 0x000000040f047825 */ /* 0x001fc800078e020a */
[C---:B--2---:R-:W-:Y:S02]  /*0b90*/  IMAD.WIDE R6, R15.reuse, 0x4, R12 ;  /* 0x000000040f067825 */ /* 0x044fe400078e020c */
[----:B------:R-:W2:Y:S04]  /*0ba0*/  LDG.E R5, desc[UR10][R4.64] ;  /* 0x0000000a04057981 */ /* 0x000ea8000c1e1900 */
[----:B------:R-:W2:Y:S01]  /*0bb0*/  LDG.E R6, desc[UR10][R6.64] ;  /* 0x0000000a06067981 */ /* 0x000ea2000c1e1900 */
[----:B------:R-:W-:Y:S01]  /*0bc0*/  IADD3 R0, PT, PT, R0, 0x1, RZ ;  /* 0x0000000100007810 */ /* 0x000fe20007ffe0ff */
[C---:B-1-3--:R-:W-:Y:S01]  /*0bd0*/  IMAD.WIDE R2, R15.reuse, 0x4, R8 ;  /* 0x000000040f027825 */ /* 0x04afe200078e0208 */
[----:B------:R-:W-:Y:S02]  /*0be0*/  IADD3 R15, PT, PT, R15, 0x1, RZ ;  /* 0x000000010f0f7810 */ /* 0x000fe40007ffe0ff */
[----:B------:R-:W-:Y:S01]  /*0bf0*/  ISETP.NE.AND P0, PT, R0, RZ, PT ;  /* 0x000000ff0000720c */ /* 0x000fe20003f05270 */
[----:B--2---:R-:W-:-:S05]  /*0c00*/  FADD R17, R6, R5 ;  /* 0x0000000506117221 */ /* 0x004fca0000000000 */
[----:B------:R3:W-:Y:S07]  /*0c10*/  STG.E desc[UR10][R2.64], R17 ;  /* 0x0000001102007986 */ /* 0x0007ee000c10190a */
[----:B------:R-:W-:Y:S05]  /*0c20*/  @P0 BRA `(.L_x_10) ;  /* 0xfffffffc00d40947 */ /* 0x000fea000383ffff */
[----:B------:R-:W-:Y:S05]  /*0c30*/  EXIT ;  /* 0x000000000000794d */ /* 0x000fea0003800000 */
.L_x_11:
        /* <DEDUP_REMOVED lines=12> */
.L_x_14:


//--------------------- .text._Z11kernel_1t1ePfPKfS1_i --------------------------
	.section	.text._Z11kernel_1t1ePfPKfS1_i,"ax",@progbits
	.align	128
        .global         _Z11kernel_1t1ePfPKfS1_i
        .type           _Z11kernel_1t1ePfPKfS1_i,@function
        .size           _Z11kernel_1t1ePfPKfS1_i,(.L_x_15 - _Z11kernel_1t1ePfPKfS1_i)
        .other          _Z11kernel_1t1ePfPKfS1_i,@"STO_CUDA_ENTRY STV_DEFAULT"
_Z11kernel_1t1ePfPKfS1_i:
.text._Z11kernel_1t1ePfPKfS1_i:
[----:B------:R-:W-:Y:S01]  /*0000*/  LDC R1, c[0x0][0x37c] ;  /* 0x0000df00ff017b82 */ /* 0x000fe20000000800 */
[----:B------:R-:W0:Y:S07]  /*0010*/  S2R R3, SR_TID.X ;  /* 0x0000000000037919 */ /* 0x000e2e0000002100 */
[----:B------:R-:W0:Y:S01]  /*0020*/  LDC R0, c[0x0][0x360] ;  /* 0x0000d800ff007b82 */ /* 0x000e220000000800 */
[----:B------:R-:W1:Y:S01]  /*0030*/  LDCU UR6, c[0x0][0x398] ;  /* 0x00007300ff0677ac */ /* 0x000e620008000800 */
[----:B------:R-:W2:Y:S06]  /*0040*/  S2R R2, SR_TID.Y ;  /* 0x0000000000027919 */ /* 0x000eac0000002200 */
[----:B------:R-:W0:Y:S08]  /*0050*/  S2UR UR4, SR_CTAID.X ;  /* 0x00000000000479c3 */ /* 0x000e300000002500 */
[----:B------:R-:W2:Y:S08]  /*0060*/  S2UR UR5, SR_CTAID.Y ;  /* 0x00000000000579c3 */ /* 0x000eb00000002600 */
[----:B------:R-:W2:Y:S01]  /*0070*/  LDC R7, c[0x0][0x364] ;  /* 0x0000d900ff077b82 */ /* 0x000ea20000000800 */
[----:B0-----:R-:W-:-:S02]  /*0080*/  IMAD R0, R0, UR4, R3 ;  /* 0x0000000400007c24 */ /* 0x001fc4000f8e0203 */
[----:B--2---:R-:W-:-:S05]  /*0090*/  IMAD R7, R7, UR5, R2 ;  /* 0x0000000507077c24 */ /* 0x004fca000f8e0202 */
[----:B------:R-:W-:-:S04]  /*00a0*/  VIMNMX R2, PT, PT, R0, R7, !PT ;  /* 0x0000000700027248 */ /* 0x000fc80007fe0100 */
[----:B-1----:R-:W-:-:S13]  /*00b0*/  ISETP.GE.AND P0, PT, R2, UR6, PT ;  /* 0x0000000602007c0c */ /* 0x002fda000bf06270 */
[----:B------:R-:W-:Y:S05]  /*00c0*/  @P0 EXIT ;  /* 0x000000000000094d */ /* 0x000fea0003800000 */
[----:B------:R-:W0:Y:S01]  /*00d0*/  LDC.64 R2, c[0x0][0x388] ;  /* 0x0000e200ff027b82 */ /* 0x000e220000000a00 */
[----:B------:R-:W1:Y:S01]  /*00e0*/  LDCU.64 UR4, c[0x0][0x358] ;  /* 0x00006b00ff0477ac */ /* 0x000e620008000a00 */
[----:B------:R-:W-:-:S06]  /*00f0*/  IMAD R9, R0, UR6, R7 ;  /* 0x0000000600097c24 */ /* 0x000fcc000f8e0207 */
[----:B------:R-:W2:Y:S08]  /*0100*/  LDC.64 R4, c[0x0][0x390] ;  /* 0x0000e400ff047b82 */ /* 0x000eb00000000a00 */
[----:B------:R-:W3:Y:S01]  /*0110*/  LDC.64 R6, c[0x0][0x380] ;  /* 0x0000e000ff067b82 */ /* 0x000ee20000000a00 */
[----:B0-----:R-:W-:-:S06]  /*0120*/  IMAD.WIDE R2, R9, 0x4, R2 ;  /* 0x0000000409027825 */ /* 0x001fcc00078e0202 */
[----:B-1----:R-:W4:Y:S01]  /*0130*/  LDG.E R2, desc[UR4][R2.64] ;  /* 0x0000000402027981 */ /* 0x002f22000c1e1900 */
[----:B--2---:R-:W-:-:S06]  /*0140*/  IMAD.WIDE R4, R9, 0x4, R4 ;  /* 0x0000000409047825 */ /* 0x004fcc00078e0204 */
[----:B------:R-:W4:Y:S01]  /*0150*/  LDG.E R5, desc[UR4][R4.64] ;  /* 0x0000000404057981 */ /* 0x000f22000c1e1900 */
[----:B---3--:R-:W-:-:S04]  /*0160*/  IMAD.WIDE R6, R9, 0x4, R6 ;  /* 0x0000000409067825 */ /* 0x008fc800078e0206 */
[----:B----4-:R-:W-:-:S05]  /*0170*/  FADD R9, R2, R5 ;  /* 0x0000000502097221 */ /* 0x010fca0000000000 */
[----:B------:R-:W-:Y:S01]  /*0180*/  STG.E desc[UR4][R6.64], R9 ;  /* 0x0000000906007986 */ /* 0x000fe2000c101904 */
[----:B------:R-:W-:Y:S05]  /*0190*/  EXIT ;  /* 0x000000000000794d */ /* 0x000fea0003800000 */
.L_x_12:
        /* <DEDUP_REMOVED lines=14> */
.L_x_15:


//--------------------- .nv.shared.reserved.0     --------------------------
	.section	.nv.shared.reserved.0,"aw",@nobits
	.weak		__nv_reservedSMEM_offset_0_alias
	.size		__nv_reservedSMEM_offset_0_alias, 0, 64
	.other		__nv_reservedSMEM_offset_0_alias,@"STO_CUDA_RESERVED_SHARED STV_DEFAULT"
__nv_reservedSMEM_offset_0_alias:
	.zero		0
	.zero		64


//--------------------- .nv.constant0._Z11kernel_1t1cPfPKfS1_i --------------------------
	.section	.nv.constant0._Z11kernel_1t1cPfPKfS1_i,"a",@progbits
	.sectionflags	@""
	.align	4
.nv.constant0._Z11kernel_1t1cPfPKfS1_i:
	.zero		924


//--------------------- .nv.constant0._Z11kernel_1t1rPfPKfS1_i --------------------------
	.section	.nv.constant0._Z11kernel_1t1rPfPKfS1_i,"a",@progbits
	.sectionflags	@""
	.align	4
.nv.constant0._Z11kernel_1t1rPfPKfS1_i:
	.zero		924


//--------------------- .nv.constant0._Z11kernel_1t1ePfPKfS1_i --------------------------
	.section	.nv.constant0._Z11kernel_1t1ePfPKfS1_i,"a",@progbits
	.sectionflags	@""
	.align	4
.nv.constant0._Z11kernel_1t1ePfPKfS1_i:
	.zero		924


//--------------------- SYMBOLS --------------------------

	.type		.nv.reservedSmem.offset0,@object
	.size		.nv.reservedSmem.offset0,0x4
